//
// Generated by NVIDIA NVVM Compiler
//
// Compiler Build ID: CL-36424714
// Cuda compilation tools, release 13.0, V13.0.88
// Based on NVVM 20.0.0
//

.version 9.0
.target sm_100
.address_size 64

	// .globl	_Z18judge_flipping_comP6__halfPfS0_S0_S1_ifi
// deltas has been demoted
// l_log_rand_val_fp32 has been demoted

.visible .entry _Z18judge_flipping_comP6__halfPfS0_S0_S1_ifi(
	.param .u64 .ptr .align 1 _Z18judge_flipping_comP6__halfPfS0_S0_S1_ifi_param_0,
	.param .u64 .ptr .align 1 _Z18judge_flipping_comP6__halfPfS0_S0_S1_ifi_param_1,
	.param .u64 .ptr .align 1 _Z18judge_flipping_comP6__halfPfS0_S0_S1_ifi_param_2,
	.param .u64 .ptr .align 1 _Z18judge_flipping_comP6__halfPfS0_S0_S1_ifi_param_3,
	.param .u64 .ptr .align 1 _Z18judge_flipping_comP6__halfPfS0_S0_S1_ifi_param_4,
	.param .u32 _Z18judge_flipping_comP6__halfPfS0_S0_S1_ifi_param_5,
	.param .f32 _Z18judge_flipping_comP6__halfPfS0_S0_S1_ifi_param_6,
	.param .u32 _Z18judge_flipping_comP6__halfPfS0_S0_S1_ifi_param_7
)
{
	.reg .pred 	%p<129>;
	.reg .b16 	%rs<1283>;
	.reg .b32 	%r<1301>;
	.reg .b32 	%f<1797>;
	.reg .b64 	%rd<664>;
	// demoted variable
	.shared .align 4 .b8 deltas[512];
	// demoted variable
	.shared .align 4 .b8 l_log_rand_val_fp32[512];
	ld.param.u64 	%rd140, [_Z18judge_flipping_comP6__halfPfS0_S0_S1_ifi_param_0];
	ld.param.u64 	%rd141, [_Z18judge_flipping_comP6__halfPfS0_S0_S1_ifi_param_1];
	ld.param.u64 	%rd142, [_Z18judge_flipping_comP6__halfPfS0_S0_S1_ifi_param_2];
	ld.param.u64 	%rd143, [_Z18judge_flipping_comP6__halfPfS0_S0_S1_ifi_param_3];
	ld.param.u64 	%rd144, [_Z18judge_flipping_comP6__halfPfS0_S0_S1_ifi_param_4];
	ld.param.u32 	%r78, [_Z18judge_flipping_comP6__halfPfS0_S0_S1_ifi_param_5];
	ld.param.f32 	%f2, [_Z18judge_flipping_comP6__halfPfS0_S0_S1_ifi_param_6];
	ld.param.u32 	%r76, [_Z18judge_flipping_comP6__halfPfS0_S0_S1_ifi_param_7];
	cvta.to.global.u64 	%rd1, %rd140;
	cvta.to.global.u64 	%rd2, %rd143;
	cvta.to.global.u64 	%rd3, %rd142;
	cvta.to.global.u64 	%rd145, %rd144;
	cvta.to.global.u64 	%rd146, %rd141;
	mov.u32 	%r79, %ctaid.x;
	mov.u32 	%r80, %tid.x;
	add.s32 	%r1, %r76, %r80;
	shl.b32 	%r2, %r79, 15;
	add.s32 	%r81, %r1, %r2;
	mul.wide.s32 	%rd147, %r81, 4;
	add.s64 	%rd148, %rd146, %rd147;
	ld.global.f32 	%f6, [%rd148];
	shl.b32 	%r82, %r80, 2;
	mov.u32 	%r83, deltas;
	add.s32 	%r3, %r83, %r82;
	st.shared.f32 	[%r3], %f6;
	add.s64 	%rd149, %rd145, %rd147;
	ld.global.f32 	%f7, [%rd149];
	mov.u32 	%r84, l_log_rand_val_fp32;
	add.s32 	%r85, %r84, %r82;
	st.shared.f32 	[%r85], %f7;
	bar.sync 	0;
	shl.b32 	%r4, %r79, 6;
	shl.b32 	%r5, %r79, 7;
	cvt.rn.f32.s32 	%f1, %r78;
	add.s32 	%r86, %r2, 16744448;
	and.b32  	%r87, %r86, 16744448;
	add.s32 	%r88, %r2, 32768;
	and.b32  	%r6, %r88, 16744448;
	mov.b32 	%r77, 0;
	// begin inline asm
	cvt.rn.f16.s32 %rs2, %r77;
	// end inline asm
	and.b32  	%r89, %r4, 64;
	add.s32 	%r90, %r89, %r76;
	add.s32 	%r91, %r90, %r2;
	or.b32  	%r92, %r89, %r5;
	shl.b32 	%r93, %r79, 8;
	and.b32  	%r94, %r93, 256;
	add.s32 	%r7, %r83, %r94;
	ld.shared.f32 	%f8, [%r7];
	mul.wide.s32 	%rd150, %r91, 2;
	add.s64 	%rd4, %rd3, %rd150;
	ld.global.u16 	%rs3, [%rd4];
	// begin inline asm
	{  cvt.f32.f16 %f3, %rs3;}

	// end inline asm
	mul.f32 	%f9, %f2, %f3;
	add.s32 	%r95, %r90, %r87;
	mul.wide.s32 	%rd151, %r95, 2;
	add.s64 	%rd5, %rd3, %rd151;
	ld.global.u16 	%rs4, [%rd5];
	// begin inline asm
	{  cvt.f32.f16 %f4, %rs4;}

	// end inline asm
	add.s32 	%r96, %r90, %r6;
	mul.wide.s32 	%rd152, %r96, 2;
	add.s64 	%rd6, %rd3, %rd152;
	ld.global.u16 	%rs5, [%rd6];
	// begin inline asm
	{  cvt.f32.f16 %f5, %rs5;}

	// end inline asm
	add.f32 	%f10, %f4, %f5;
	mul.f32 	%f11, %f10, %f1;
	sub.f32 	%f12, %f8, %f11;
	mul.f32 	%f13, %f9, %f12;
	mul.wide.s32 	%rd153, %r92, 2;
	add.s64 	%rd7, %rd2, %rd153;
	st.global.u16 	[%rd7], %rs2;
	add.s32 	%r8, %r84, %r94;
	ld.shared.f32 	%f14, [%r8];
	setp.leu.f32 	%p1, %f14, %f13;
	shl.b32 	%r97, %r90, 15;
	add.s32 	%r98, %r97, %r1;
	mul.wide.s32 	%rd154, %r98, 2;
	add.s64 	%rd8, %rd1, %rd154;
	@%p1 bra 	$L__BB0_2;
	ld.global.u16 	%rs7, [%rd4];
	// begin inline asm
	{neg.f16 %rs6,%rs7;
}
	// end inline asm
	st.global.u16 	[%rd4], %rs6;
	// begin inline asm
	{add.f16 %rs8,%rs6,%rs6;
}
	// end inline asm
	st.global.u16 	[%rd7], %rs8;
	ld.global.u16 	%rs11, [%rd8];
	// begin inline asm
	{  cvt.f32.f16 %f15, %rs11;}

	// end inline asm
	// begin inline asm
	{  cvt.f32.f16 %f16, %rs8;}

	// end inline asm
	ld.shared.f32 	%f17, [%r3];
	fma.rn.f32 	%f18, %f15, %f16, %f17;
	st.shared.f32 	[%r3], %f18;
$L__BB0_2:
	bar.sync 	0;
	ld.shared.f32 	%f22, [%r7+4];
	ld.global.u16 	%rs13, [%rd4+2];
	// begin inline asm
	{  cvt.f32.f16 %f19, %rs13;}

	// end inline asm
	mul.f32 	%f23, %f2, %f19;
	ld.global.u16 	%rs14, [%rd5+2];
	// begin inline asm
	{  cvt.f32.f16 %f20, %rs14;}

	// end inline asm
	ld.global.u16 	%rs15, [%rd6+2];
	// begin inline asm
	{  cvt.f32.f16 %f21, %rs15;}

	// end inline asm
	add.f32 	%f24, %f20, %f21;
	mul.f32 	%f25, %f24, %f1;
	sub.f32 	%f26, %f22, %f25;
	mul.f32 	%f27, %f23, %f26;
	st.global.u16 	[%rd7+2], %rs2;
	ld.shared.f32 	%f28, [%r8+4];
	setp.leu.f32 	%p2, %f28, %f27;
	@%p2 bra 	$L__BB0_4;
	ld.global.u16 	%rs17, [%rd4+2];
	// begin inline asm
	{neg.f16 %rs16,%rs17;
}
	// end inline asm
	st.global.u16 	[%rd4+2], %rs16;
	// begin inline asm
	{add.f16 %rs18,%rs16,%rs16;
}
	// end inline asm
	st.global.u16 	[%rd7+2], %rs18;
	ld.global.u16 	%rs21, [%rd8+65536];
	// begin inline asm
	{  cvt.f32.f16 %f29, %rs21;}

	// end inline asm
	// begin inline asm
	{  cvt.f32.f16 %f30, %rs18;}

	// end inline asm
	ld.shared.f32 	%f31, [%r3];
	fma.rn.f32 	%f32, %f29, %f30, %f31;
	st.shared.f32 	[%r3], %f32;
$L__BB0_4:
	bar.sync 	0;
	add.s32 	%r99, %r4, 2;
	and.b32  	%r100, %r99, 66;
	add.s32 	%r9, %r100, %r76;
	add.s32 	%r101, %r9, %r2;
	add.s32 	%r102, %r100, %r5;
	shl.b32 	%r103, %r99, 2;
	and.b32  	%r104, %r103, 264;
	mov.u32 	%r105, deltas;
	add.s32 	%r106, %r105, %r104;
	ld.shared.f32 	%f36, [%r106];
	mul.wide.s32 	%rd155, %r101, 2;
	add.s64 	%rd9, %rd3, %rd155;
	ld.global.u16 	%rs23, [%rd9];
	// begin inline asm
	{  cvt.f32.f16 %f33, %rs23;}

	// end inline asm
	mul.f32 	%f37, %f2, %f33;
	add.s32 	%r107, %r2, 16744448;
	and.b32  	%r108, %r107, 16744448;
	add.s32 	%r109, %r9, %r108;
	mul.wide.s32 	%rd156, %r109, 2;
	add.s64 	%rd157, %rd3, %rd156;
	ld.global.u16 	%rs24, [%rd157];
	// begin inline asm
	{  cvt.f32.f16 %f34, %rs24;}

	// end inline asm
	add.s32 	%r110, %r9, %r6;
	mul.wide.s32 	%rd158, %r110, 2;
	add.s64 	%rd159, %rd3, %rd158;
	ld.global.u16 	%rs25, [%rd159];
	// begin inline asm
	{  cvt.f32.f16 %f35, %rs25;}

	// end inline asm
	add.f32 	%f38, %f34, %f35;
	mul.f32 	%f39, %f38, %f1;
	sub.f32 	%f40, %f36, %f39;
	mul.f32 	%f41, %f37, %f40;
	mul.wide.s32 	%rd160, %r102, 2;
	add.s64 	%rd10, %rd2, %rd160;
	st.global.u16 	[%rd10], %rs2;
	mov.u32 	%r111, l_log_rand_val_fp32;
	add.s32 	%r112, %r111, %r104;
	ld.shared.f32 	%f42, [%r112];
	setp.leu.f32 	%p3, %f42, %f41;
	@%p3 bra 	$L__BB0_6;
	ld.global.u16 	%rs27, [%rd9];
	// begin inline asm
	{neg.f16 %rs26,%rs27;
}
	// end inline asm
	st.global.u16 	[%rd9], %rs26;
	// begin inline asm
	{add.f16 %rs28,%rs26,%rs26;
}
	// end inline asm
	st.global.u16 	[%rd10], %rs28;
	shl.b32 	%r113, %r9, 15;
	add.s32 	%r114, %r113, %r1;
	mul.wide.s32 	%rd161, %r114, 2;
	add.s64 	%rd162, %rd1, %rd161;
	ld.global.u16 	%rs31, [%rd162];
	// begin inline asm
	{  cvt.f32.f16 %f43, %rs31;}

	// end inline asm
	// begin inline asm
	{  cvt.f32.f16 %f44, %rs28;}

	// end inline asm
	ld.shared.f32 	%f45, [%r3];
	fma.rn.f32 	%f46, %f43, %f44, %f45;
	st.shared.f32 	[%r3], %f46;
$L__BB0_6:
	bar.sync 	0;
	shl.b32 	%r115, %r4, 2;
	and.b32  	%r116, %r115, 256;
	mov.u32 	%r117, deltas;
	add.s32 	%r118, %r117, %r116;
	ld.shared.f32 	%f50, [%r118+12];
	ld.global.u16 	%rs33, [%rd4+6];
	// begin inline asm
	{  cvt.f32.f16 %f47, %rs33;}

	// end inline asm
	mul.f32 	%f51, %f2, %f47;
	ld.global.u16 	%rs34, [%rd5+6];
	// begin inline asm
	{  cvt.f32.f16 %f48, %rs34;}

	// end inline asm
	ld.global.u16 	%rs35, [%rd6+6];
	// begin inline asm
	{  cvt.f32.f16 %f49, %rs35;}

	// end inline asm
	add.f32 	%f52, %f48, %f49;
	mul.f32 	%f53, %f52, %f1;
	sub.f32 	%f54, %f50, %f53;
	mul.f32 	%f55, %f51, %f54;
	st.global.u16 	[%rd7+6], %rs2;
	mov.u32 	%r119, l_log_rand_val_fp32;
	add.s32 	%r120, %r119, %r116;
	ld.shared.f32 	%f56, [%r120+12];
	setp.leu.f32 	%p4, %f56, %f55;
	@%p4 bra 	$L__BB0_8;
	ld.global.u16 	%rs37, [%rd4+6];
	// begin inline asm
	{neg.f16 %rs36,%rs37;
}
	// end inline asm
	st.global.u16 	[%rd4+6], %rs36;
	// begin inline asm
	{add.f16 %rs38,%rs36,%rs36;
}
	// end inline asm
	st.global.u16 	[%rd7+6], %rs38;
	ld.global.u16 	%rs41, [%rd8+196608];
	// begin inline asm
	{  cvt.f32.f16 %f57, %rs41;}

	// end inline asm
	// begin inline asm
	{  cvt.f32.f16 %f58, %rs38;}

	// end inline asm
	ld.shared.f32 	%f59, [%r3];
	fma.rn.f32 	%f60, %f57, %f58, %f59;
	st.shared.f32 	[%r3], %f60;
$L__BB0_8:
	bar.sync 	0;
	add.s32 	%r121, %r4, 4;
	and.b32  	%r122, %r121, 68;
	add.s32 	%r10, %r122, %r76;
	add.s32 	%r123, %r10, %r2;
	add.s32 	%r124, %r122, %r5;
	shl.b32 	%r125, %r121, 2;
	and.b32  	%r126, %r125, 272;
	mov.u32 	%r127, deltas;
	add.s32 	%r128, %r127, %r126;
	ld.shared.f32 	%f64, [%r128];
	mul.wide.s32 	%rd163, %r123, 2;
	add.s64 	%rd11, %rd3, %rd163;
	ld.global.u16 	%rs43, [%rd11];
	// begin inline asm
	{  cvt.f32.f16 %f61, %rs43;}

	// end inline asm
	mul.f32 	%f65, %f2, %f61;
	add.s32 	%r129, %r2, 16744448;
	and.b32  	%r130, %r129, 16744448;
	add.s32 	%r131, %r10, %r130;
	mul.wide.s32 	%rd164, %r131, 2;
	add.s64 	%rd165, %rd3, %rd164;
	ld.global.u16 	%rs44, [%rd165];
	// begin inline asm
	{  cvt.f32.f16 %f62, %rs44;}

	// end inline asm
	add.s32 	%r132, %r10, %r6;
	mul.wide.s32 	%rd166, %r132, 2;
	add.s64 	%rd167, %rd3, %rd166;
	ld.global.u16 	%rs45, [%rd167];
	// begin inline asm
	{  cvt.f32.f16 %f63, %rs45;}

	// end inline asm
	add.f32 	%f66, %f62, %f63;
	mul.f32 	%f67, %f66, %f1;
	sub.f32 	%f68, %f64, %f67;
	mul.f32 	%f69, %f65, %f68;
	mul.wide.s32 	%rd168, %r124, 2;
	add.s64 	%rd12, %rd2, %rd168;
	st.global.u16 	[%rd12], %rs2;
	mov.u32 	%r133, l_log_rand_val_fp32;
	add.s32 	%r134, %r133, %r126;
	ld.shared.f32 	%f70, [%r134];
	setp.leu.f32 	%p5, %f70, %f69;
	@%p5 bra 	$L__BB0_10;
	ld.global.u16 	%rs47, [%rd11];
	// begin inline asm
	{neg.f16 %rs46,%rs47;
}
	// end inline asm
	st.global.u16 	[%rd11], %rs46;
	// begin inline asm
	{add.f16 %rs48,%rs46,%rs46;
}
	// end inline asm
	st.global.u16 	[%rd12], %rs48;
	shl.b32 	%r135, %r10, 15;
	add.s32 	%r136, %r135, %r1;
	mul.wide.s32 	%rd169, %r136, 2;
	add.s64 	%rd170, %rd1, %rd169;
	ld.global.u16 	%rs51, [%rd170];
	// begin inline asm
	{  cvt.f32.f16 %f71, %rs51;}

	// end inline asm
	// begin inline asm
	{  cvt.f32.f16 %f72, %rs48;}

	// end inline asm
	ld.shared.f32 	%f73, [%r3];
	fma.rn.f32 	%f74, %f71, %f72, %f73;
	st.shared.f32 	[%r3], %f74;
$L__BB0_10:
	bar.sync 	0;
	shl.b32 	%r137, %r4, 2;
	and.b32  	%r138, %r137, 256;
	mov.u32 	%r139, deltas;
	add.s32 	%r140, %r139, %r138;
	ld.shared.f32 	%f78, [%r140+20];
	ld.global.u16 	%rs53, [%rd4+10];
	// begin inline asm
	{  cvt.f32.f16 %f75, %rs53;}

	// end inline asm
	mul.f32 	%f79, %f2, %f75;
	ld.global.u16 	%rs54, [%rd5+10];
	// begin inline asm
	{  cvt.f32.f16 %f76, %rs54;}

	// end inline asm
	ld.global.u16 	%rs55, [%rd6+10];
	// begin inline asm
	{  cvt.f32.f16 %f77, %rs55;}

	// end inline asm
	add.f32 	%f80, %f76, %f77;
	mul.f32 	%f81, %f80, %f1;
	sub.f32 	%f82, %f78, %f81;
	mul.f32 	%f83, %f79, %f82;
	st.global.u16 	[%rd7+10], %rs2;
	mov.u32 	%r141, l_log_rand_val_fp32;
	add.s32 	%r142, %r141, %r138;
	ld.shared.f32 	%f84, [%r142+20];
	setp.leu.f32 	%p6, %f84, %f83;
	@%p6 bra 	$L__BB0_12;
	ld.global.u16 	%rs57, [%rd4+10];
	// begin inline asm
	{neg.f16 %rs56,%rs57;
}
	// end inline asm
	st.global.u16 	[%rd4+10], %rs56;
	// begin inline asm
	{add.f16 %rs58,%rs56,%rs56;
}
	// end inline asm
	st.global.u16 	[%rd7+10], %rs58;
	ld.global.u16 	%rs61, [%rd8+327680];
	// begin inline asm
	{  cvt.f32.f16 %f85, %rs61;}

	// end inline asm
	// begin inline asm
	{  cvt.f32.f16 %f86, %rs58;}

	// end inline asm
	ld.shared.f32 	%f87, [%r3];
	fma.rn.f32 	%f88, %f85, %f86, %f87;
	st.shared.f32 	[%r3], %f88;
$L__BB0_12:
	bar.sync 	0;
	add.s32 	%r143, %r4, 6;
	and.b32  	%r144, %r143, 70;
	add.s32 	%r11, %r144, %r76;
	add.s32 	%r145, %r11, %r2;
	add.s32 	%r146, %r144, %r5;
	shl.b32 	%r147, %r143, 2;
	and.b32  	%r148, %r147, 280;
	mov.u32 	%r149, deltas;
	add.s32 	%r150, %r149, %r148;
	ld.shared.f32 	%f92, [%r150];
	mul.wide.s32 	%rd171, %r145, 2;
	add.s64 	%rd13, %rd3, %rd171;
	ld.global.u16 	%rs63, [%rd13];
	// begin inline asm
	{  cvt.f32.f16 %f89, %rs63;}

	// end inline asm
	mul.f32 	%f93, %f2, %f89;
	add.s32 	%r151, %r2, 16744448;
	and.b32  	%r152, %r151, 16744448;
	add.s32 	%r153, %r11, %r152;
	mul.wide.s32 	%rd172, %r153, 2;
	add.s64 	%rd173, %rd3, %rd172;
	ld.global.u16 	%rs64, [%rd173];
	// begin inline asm
	{  cvt.f32.f16 %f90, %rs64;}

	// end inline asm
	add.s32 	%r154, %r11, %r6;
	mul.wide.s32 	%rd174, %r154, 2;
	add.s64 	%rd175, %rd3, %rd174;
	ld.global.u16 	%rs65, [%rd175];
	// begin inline asm
	{  cvt.f32.f16 %f91, %rs65;}

	// end inline asm
	add.f32 	%f94, %f90, %f91;
	mul.f32 	%f95, %f94, %f1;
	sub.f32 	%f96, %f92, %f95;
	mul.f32 	%f97, %f93, %f96;
	mul.wide.s32 	%rd176, %r146, 2;
	add.s64 	%rd14, %rd2, %rd176;
	st.global.u16 	[%rd14], %rs2;
	mov.u32 	%r155, l_log_rand_val_fp32;
	add.s32 	%r156, %r155, %r148;
	ld.shared.f32 	%f98, [%r156];
	setp.leu.f32 	%p7, %f98, %f97;
	@%p7 bra 	$L__BB0_14;
	ld.global.u16 	%rs67, [%rd13];
	// begin inline asm
	{neg.f16 %rs66,%rs67;
}
	// end inline asm
	st.global.u16 	[%rd13], %rs66;
	// begin inline asm
	{add.f16 %rs68,%rs66,%rs66;
}
	// end inline asm
	st.global.u16 	[%rd14], %rs68;
	shl.b32 	%r157, %r11, 15;
	add.s32 	%r158, %r157, %r1;
	mul.wide.s32 	%rd177, %r158, 2;
	add.s64 	%rd178, %rd1, %rd177;
	ld.global.u16 	%rs71, [%rd178];
	// begin inline asm
	{  cvt.f32.f16 %f99, %rs71;}

	// end inline asm
	// begin inline asm
	{  cvt.f32.f16 %f100, %rs68;}

	// end inline asm
	ld.shared.f32 	%f101, [%r3];
	fma.rn.f32 	%f102, %f99, %f100, %f101;
	st.shared.f32 	[%r3], %f102;
$L__BB0_14:
	bar.sync 	0;
	shl.b32 	%r159, %r4, 2;
	and.b32  	%r160, %r159, 256;
	mov.u32 	%r161, deltas;
	add.s32 	%r162, %r161, %r160;
	ld.shared.f32 	%f106, [%r162+28];
	ld.global.u16 	%rs73, [%rd4+14];
	// begin inline asm
	{  cvt.f32.f16 %f103, %rs73;}

	// end inline asm
	mul.f32 	%f107, %f2, %f103;
	ld.global.u16 	%rs74, [%rd5+14];
	// begin inline asm
	{  cvt.f32.f16 %f104, %rs74;}

	// end inline asm
	ld.global.u16 	%rs75, [%rd6+14];
	// begin inline asm
	{  cvt.f32.f16 %f105, %rs75;}

	// end inline asm
	add.f32 	%f108, %f104, %f105;
	mul.f32 	%f109, %f108, %f1;
	sub.f32 	%f110, %f106, %f109;
	mul.f32 	%f111, %f107, %f110;
	st.global.u16 	[%rd7+14], %rs2;
	mov.u32 	%r163, l_log_rand_val_fp32;
	add.s32 	%r164, %r163, %r160;
	ld.shared.f32 	%f112, [%r164+28];
	setp.leu.f32 	%p8, %f112, %f111;
	@%p8 bra 	$L__BB0_16;
	ld.global.u16 	%rs77, [%rd4+14];
	// begin inline asm
	{neg.f16 %rs76,%rs77;
}
	// end inline asm
	st.global.u16 	[%rd4+14], %rs76;
	// begin inline asm
	{add.f16 %rs78,%rs76,%rs76;
}
	// end inline asm
	st.global.u16 	[%rd7+14], %rs78;
	ld.global.u16 	%rs81, [%rd8+458752];
	// begin inline asm
	{  cvt.f32.f16 %f113, %rs81;}

	// end inline asm
	// begin inline asm
	{  cvt.f32.f16 %f114, %rs78;}

	// end inline asm
	ld.shared.f32 	%f115, [%r3];
	fma.rn.f32 	%f116, %f113, %f114, %f115;
	st.shared.f32 	[%r3], %f116;
$L__BB0_16:
	bar.sync 	0;
	add.s32 	%r165, %r4, 8;
	and.b32  	%r166, %r165, 72;
	add.s32 	%r12, %r166, %r76;
	add.s32 	%r167, %r12, %r2;
	add.s32 	%r168, %r166, %r5;
	shl.b32 	%r169, %r165, 2;
	and.b32  	%r170, %r169, 288;
	mov.u32 	%r171, deltas;
	add.s32 	%r172, %r171, %r170;
	ld.shared.f32 	%f120, [%r172];
	mul.wide.s32 	%rd179, %r167, 2;
	add.s64 	%rd15, %rd3, %rd179;
	ld.global.u16 	%rs83, [%rd15];
	// begin inline asm
	{  cvt.f32.f16 %f117, %rs83;}

	// end inline asm
	mul.f32 	%f121, %f2, %f117;
	add.s32 	%r173, %r2, 16744448;
	and.b32  	%r174, %r173, 16744448;
	add.s32 	%r175, %r12, %r174;
	mul.wide.s32 	%rd180, %r175, 2;
	add.s64 	%rd181, %rd3, %rd180;
	ld.global.u16 	%rs84, [%rd181];
	// begin inline asm
	{  cvt.f32.f16 %f118, %rs84;}

	// end inline asm
	add.s32 	%r176, %r12, %r6;
	mul.wide.s32 	%rd182, %r176, 2;
	add.s64 	%rd183, %rd3, %rd182;
	ld.global.u16 	%rs85, [%rd183];
	// begin inline asm
	{  cvt.f32.f16 %f119, %rs85;}

	// end inline asm
	add.f32 	%f122, %f118, %f119;
	mul.f32 	%f123, %f122, %f1;
	sub.f32 	%f124, %f120, %f123;
	mul.f32 	%f125, %f121, %f124;
	mul.wide.s32 	%rd184, %r168, 2;
	add.s64 	%rd16, %rd2, %rd184;
	st.global.u16 	[%rd16], %rs2;
	mov.u32 	%r177, l_log_rand_val_fp32;
	add.s32 	%r178, %r177, %r170;
	ld.shared.f32 	%f126, [%r178];
	setp.leu.f32 	%p9, %f126, %f125;
	@%p9 bra 	$L__BB0_18;
	ld.global.u16 	%rs87, [%rd15];
	// begin inline asm
	{neg.f16 %rs86,%rs87;
}
	// end inline asm
	st.global.u16 	[%rd15], %rs86;
	// begin inline asm
	{add.f16 %rs88,%rs86,%rs86;
}
	// end inline asm
	st.global.u16 	[%rd16], %rs88;
	shl.b32 	%r179, %r12, 15;
	add.s32 	%r180, %r179, %r1;
	mul.wide.s32 	%rd185, %r180, 2;
	add.s64 	%rd186, %rd1, %rd185;
	ld.global.u16 	%rs91, [%rd186];
	// begin inline asm
	{  cvt.f32.f16 %f127, %rs91;}

	// end inline asm
	// begin inline asm
	{  cvt.f32.f16 %f128, %rs88;}

	// end inline asm
	ld.shared.f32 	%f129, [%r3];
	fma.rn.f32 	%f130, %f127, %f128, %f129;
	st.shared.f32 	[%r3], %f130;
$L__BB0_18:
	bar.sync 	0;
	shl.b32 	%r181, %r4, 2;
	and.b32  	%r182, %r181, 256;
	mov.u32 	%r183, deltas;
	add.s32 	%r184, %r183, %r182;
	ld.shared.f32 	%f134, [%r184+36];
	ld.global.u16 	%rs93, [%rd4+18];
	// begin inline asm
	{  cvt.f32.f16 %f131, %rs93;}

	// end inline asm
	mul.f32 	%f135, %f2, %f131;
	ld.global.u16 	%rs94, [%rd5+18];
	// begin inline asm
	{  cvt.f32.f16 %f132, %rs94;}

	// end inline asm
	ld.global.u16 	%rs95, [%rd6+18];
	// begin inline asm
	{  cvt.f32.f16 %f133, %rs95;}

	// end inline asm
	add.f32 	%f136, %f132, %f133;
	mul.f32 	%f137, %f136, %f1;
	sub.f32 	%f138, %f134, %f137;
	mul.f32 	%f139, %f135, %f138;
	st.global.u16 	[%rd7+18], %rs2;
	mov.u32 	%r185, l_log_rand_val_fp32;
	add.s32 	%r186, %r185, %r182;
	ld.shared.f32 	%f140, [%r186+36];
	setp.leu.f32 	%p10, %f140, %f139;
	@%p10 bra 	$L__BB0_20;
	ld.global.u16 	%rs97, [%rd4+18];
	// begin inline asm
	{neg.f16 %rs96,%rs97;
}
	// end inline asm
	st.global.u16 	[%rd4+18], %rs96;
	// begin inline asm
	{add.f16 %rs98,%rs96,%rs96;
}
	// end inline asm
	st.global.u16 	[%rd7+18], %rs98;
	ld.global.u16 	%rs101, [%rd8+589824];
	// begin inline asm
	{  cvt.f32.f16 %f141, %rs101;}

	// end inline asm
	// begin inline asm
	{  cvt.f32.f16 %f142, %rs98;}

	// end inline asm
	ld.shared.f32 	%f143, [%r3];
	fma.rn.f32 	%f144, %f141, %f142, %f143;
	st.shared.f32 	[%r3], %f144;
$L__BB0_20:
	bar.sync 	0;
	add.s32 	%r187, %r4, 10;
	and.b32  	%r188, %r187, 74;
	add.s32 	%r13, %r188, %r76;
	add.s32 	%r189, %r13, %r2;
	add.s32 	%r190, %r188, %r5;
	shl.b32 	%r191, %r187, 2;
	and.b32  	%r192, %r191, 296;
	mov.u32 	%r193, deltas;
	add.s32 	%r194, %r193, %r192;
	ld.shared.f32 	%f148, [%r194];
	mul.wide.s32 	%rd187, %r189, 2;
	add.s64 	%rd17, %rd3, %rd187;
	ld.global.u16 	%rs103, [%rd17];
	// begin inline asm
	{  cvt.f32.f16 %f145, %rs103;}

	// end inline asm
	mul.f32 	%f149, %f2, %f145;
	add.s32 	%r195, %r2, 16744448;
	and.b32  	%r196, %r195, 16744448;
	add.s32 	%r197, %r13, %r196;
	mul.wide.s32 	%rd188, %r197, 2;
	add.s64 	%rd189, %rd3, %rd188;
	ld.global.u16 	%rs104, [%rd189];
	// begin inline asm
	{  cvt.f32.f16 %f146, %rs104;}

	// end inline asm
	add.s32 	%r198, %r13, %r6;
	mul.wide.s32 	%rd190, %r198, 2;
	add.s64 	%rd191, %rd3, %rd190;
	ld.global.u16 	%rs105, [%rd191];
	// begin inline asm
	{  cvt.f32.f16 %f147, %rs105;}

	// end inline asm
	add.f32 	%f150, %f146, %f147;
	mul.f32 	%f151, %f150, %f1;
	sub.f32 	%f152, %f148, %f151;
	mul.f32 	%f153, %f149, %f152;
	mul.wide.s32 	%rd192, %r190, 2;
	add.s64 	%rd18, %rd2, %rd192;
	st.global.u16 	[%rd18], %rs2;
	mov.u32 	%r199, l_log_rand_val_fp32;
	add.s32 	%r200, %r199, %r192;
	ld.shared.f32 	%f154, [%r200];
	setp.leu.f32 	%p11, %f154, %f153;
	@%p11 bra 	$L__BB0_22;
	ld.global.u16 	%rs107, [%rd17];
	// begin inline asm
	{neg.f16 %rs106,%rs107;
}
	// end inline asm
	st.global.u16 	[%rd17], %rs106;
	// begin inline asm
	{add.f16 %rs108,%rs106,%rs106;
}
	// end inline asm
	st.global.u16 	[%rd18], %rs108;
	shl.b32 	%r201, %r13, 15;
	add.s32 	%r202, %r201, %r1;
	mul.wide.s32 	%rd193, %r202, 2;
	add.s64 	%rd194, %rd1, %rd193;
	ld.global.u16 	%rs111, [%rd194];
	// begin inline asm
	{  cvt.f32.f16 %f155, %rs111;}

	// end inline asm
	// begin inline asm
	{  cvt.f32.f16 %f156, %rs108;}

	// end inline asm
	ld.shared.f32 	%f157, [%r3];
	fma.rn.f32 	%f158, %f155, %f156, %f157;
	st.shared.f32 	[%r3], %f158;
$L__BB0_22:
	bar.sync 	0;
	shl.b32 	%r203, %r4, 2;
	and.b32  	%r204, %r203, 256;
	mov.u32 	%r205, deltas;
	add.s32 	%r206, %r205, %r204;
	ld.shared.f32 	%f162, [%r206+44];
	ld.global.u16 	%rs113, [%rd4+22];
	// begin inline asm
	{  cvt.f32.f16 %f159, %rs113;}

	// end inline asm
	mul.f32 	%f163, %f2, %f159;
	ld.global.u16 	%rs114, [%rd5+22];
	// begin inline asm
	{  cvt.f32.f16 %f160, %rs114;}

	// end inline asm
	ld.global.u16 	%rs115, [%rd6+22];
	// begin inline asm
	{  cvt.f32.f16 %f161, %rs115;}

	// end inline asm
	add.f32 	%f164, %f160, %f161;
	mul.f32 	%f165, %f164, %f1;
	sub.f32 	%f166, %f162, %f165;
	mul.f32 	%f167, %f163, %f166;
	st.global.u16 	[%rd7+22], %rs2;
	mov.u32 	%r207, l_log_rand_val_fp32;
	add.s32 	%r208, %r207, %r204;
	ld.shared.f32 	%f168, [%r208+44];
	setp.leu.f32 	%p12, %f168, %f167;
	@%p12 bra 	$L__BB0_24;
	ld.global.u16 	%rs117, [%rd4+22];
	// begin inline asm
	{neg.f16 %rs116,%rs117;
}
	// end inline asm
	st.global.u16 	[%rd4+22], %rs116;
	// begin inline asm
	{add.f16 %rs118,%rs116,%rs116;
}
	// end inline asm
	st.global.u16 	[%rd7+22], %rs118;
	ld.global.u16 	%rs121, [%rd8+720896];
	// begin inline asm
	{  cvt.f32.f16 %f169, %rs121;}

	// end inline asm
	// begin inline asm
	{  cvt.f32.f16 %f170, %rs118;}

	// end inline asm
	ld.shared.f32 	%f171, [%r3];
	fma.rn.f32 	%f172, %f169, %f170, %f171;
	st.shared.f32 	[%r3], %f172;
$L__BB0_24:
	bar.sync 	0;
	add.s32 	%r209, %r4, 12;
	and.b32  	%r210, %r209, 76;
	add.s32 	%r14, %r210, %r76;
	add.s32 	%r211, %r14, %r2;
	add.s32 	%r212, %r210, %r5;
	shl.b32 	%r213, %r209, 2;
	and.b32  	%r214, %r213, 304;
	mov.u32 	%r215, deltas;
	add.s32 	%r216, %r215, %r214;
	ld.shared.f32 	%f176, [%r216];
	mul.wide.s32 	%rd195, %r211, 2;
	add.s64 	%rd19, %rd3, %rd195;
	ld.global.u16 	%rs123, [%rd19];
	// begin inline asm
	{  cvt.f32.f16 %f173, %rs123;}

	// end inline asm
	mul.f32 	%f177, %f2, %f173;
	add.s32 	%r217, %r2, 16744448;
	and.b32  	%r218, %r217, 16744448;
	add.s32 	%r219, %r14, %r218;
	mul.wide.s32 	%rd196, %r219, 2;
	add.s64 	%rd197, %rd3, %rd196;
	ld.global.u16 	%rs124, [%rd197];
	// begin inline asm
	{  cvt.f32.f16 %f174, %rs124;}

	// end inline asm
	add.s32 	%r220, %r14, %r6;
	mul.wide.s32 	%rd198, %r220, 2;
	add.s64 	%rd199, %rd3, %rd198;
	ld.global.u16 	%rs125, [%rd199];
	// begin inline asm
	{  cvt.f32.f16 %f175, %rs125;}

	// end inline asm
	add.f32 	%f178, %f174, %f175;
	mul.f32 	%f179, %f178, %f1;
	sub.f32 	%f180, %f176, %f179;
	mul.f32 	%f181, %f177, %f180;
	mul.wide.s32 	%rd200, %r212, 2;
	add.s64 	%rd20, %rd2, %rd200;
	st.global.u16 	[%rd20], %rs2;
	mov.u32 	%r221, l_log_rand_val_fp32;
	add.s32 	%r222, %r221, %r214;
	ld.shared.f32 	%f182, [%r222];
	setp.leu.f32 	%p13, %f182, %f181;
	@%p13 bra 	$L__BB0_26;
	ld.global.u16 	%rs127, [%rd19];
	// begin inline asm
	{neg.f16 %rs126,%rs127;
}
	// end inline asm
	st.global.u16 	[%rd19], %rs126;
	// begin inline asm
	{add.f16 %rs128,%rs126,%rs126;
}
	// end inline asm
	st.global.u16 	[%rd20], %rs128;
	shl.b32 	%r223, %r14, 15;
	add.s32 	%r224, %r223, %r1;
	mul.wide.s32 	%rd201, %r224, 2;
	add.s64 	%rd202, %rd1, %rd201;
	ld.global.u16 	%rs131, [%rd202];
	// begin inline asm
	{  cvt.f32.f16 %f183, %rs131;}

	// end inline asm
	// begin inline asm
	{  cvt.f32.f16 %f184, %rs128;}

	// end inline asm
	ld.shared.f32 	%f185, [%r3];
	fma.rn.f32 	%f186, %f183, %f184, %f185;
	st.shared.f32 	[%r3], %f186;
$L__BB0_26:
	bar.sync 	0;
	shl.b32 	%r225, %r4, 2;
	and.b32  	%r226, %r225, 256;
	mov.u32 	%r227, deltas;
	add.s32 	%r228, %r227, %r226;
	ld.shared.f32 	%f190, [%r228+52];
	ld.global.u16 	%rs133, [%rd4+26];
	// begin inline asm
	{  cvt.f32.f16 %f187, %rs133;}

	// end inline asm
	mul.f32 	%f191, %f2, %f187;
	ld.global.u16 	%rs134, [%rd5+26];
	// begin inline asm
	{  cvt.f32.f16 %f188, %rs134;}

	// end inline asm
	ld.global.u16 	%rs135, [%rd6+26];
	// begin inline asm
	{  cvt.f32.f16 %f189, %rs135;}

	// end inline asm
	add.f32 	%f192, %f188, %f189;
	mul.f32 	%f193, %f192, %f1;
	sub.f32 	%f194, %f190, %f193;
	mul.f32 	%f195, %f191, %f194;
	st.global.u16 	[%rd7+26], %rs2;
	mov.u32 	%r229, l_log_rand_val_fp32;
	add.s32 	%r230, %r229, %r226;
	ld.shared.f32 	%f196, [%r230+52];
	setp.leu.f32 	%p14, %f196, %f195;
	@%p14 bra 	$L__BB0_28;
	ld.global.u16 	%rs137, [%rd4+26];
	// begin inline asm
	{neg.f16 %rs136,%rs137;
}
	// end inline asm
	st.global.u16 	[%rd4+26], %rs136;
	// begin inline asm
	{add.f16 %rs138,%rs136,%rs136;
}
	// end inline asm
	st.global.u16 	[%rd7+26], %rs138;
	ld.global.u16 	%rs141, [%rd8+851968];
	// begin inline asm
	{  cvt.f32.f16 %f197, %rs141;}

	// end inline asm
	// begin inline asm
	{  cvt.f32.f16 %f198, %rs138;}

	// end inline asm
	ld.shared.f32 	%f199, [%r3];
	fma.rn.f32 	%f200, %f197, %f198, %f199;
	st.shared.f32 	[%r3], %f200;
$L__BB0_28:
	bar.sync 	0;
	add.s32 	%r231, %r4, 14;
	and.b32  	%r232, %r231, 78;
	add.s32 	%r15, %r232, %r76;
	add.s32 	%r233, %r15, %r2;
	add.s32 	%r234, %r232, %r5;
	shl.b32 	%r235, %r231, 2;
	and.b32  	%r236, %r235, 312;
	mov.u32 	%r237, deltas;
	add.s32 	%r238, %r237, %r236;
	ld.shared.f32 	%f204, [%r238];
	mul.wide.s32 	%rd203, %r233, 2;
	add.s64 	%rd21, %rd3, %rd203;
	ld.global.u16 	%rs143, [%rd21];
	// begin inline asm
	{  cvt.f32.f16 %f201, %rs143;}

	// end inline asm
	mul.f32 	%f205, %f2, %f201;
	add.s32 	%r239, %r2, 16744448;
	and.b32  	%r240, %r239, 16744448;
	add.s32 	%r241, %r15, %r240;
	mul.wide.s32 	%rd204, %r241, 2;
	add.s64 	%rd205, %rd3, %rd204;
	ld.global.u16 	%rs144, [%rd205];
	// begin inline asm
	{  cvt.f32.f16 %f202, %rs144;}

	// end inline asm
	add.s32 	%r242, %r15, %r6;
	mul.wide.s32 	%rd206, %r242, 2;
	add.s64 	%rd207, %rd3, %rd206;
	ld.global.u16 	%rs145, [%rd207];
	// begin inline asm
	{  cvt.f32.f16 %f203, %rs145;}

	// end inline asm
	add.f32 	%f206, %f202, %f203;
	mul.f32 	%f207, %f206, %f1;
	sub.f32 	%f208, %f204, %f207;
	mul.f32 	%f209, %f205, %f208;
	mul.wide.s32 	%rd208, %r234, 2;
	add.s64 	%rd22, %rd2, %rd208;
	st.global.u16 	[%rd22], %rs2;
	mov.u32 	%r243, l_log_rand_val_fp32;
	add.s32 	%r244, %r243, %r236;
	ld.shared.f32 	%f210, [%r244];
	setp.leu.f32 	%p15, %f210, %f209;
	@%p15 bra 	$L__BB0_30;
	ld.global.u16 	%rs147, [%rd21];
	// begin inline asm
	{neg.f16 %rs146,%rs147;
}
	// end inline asm
	st.global.u16 	[%rd21], %rs146;
	// begin inline asm
	{add.f16 %rs148,%rs146,%rs146;
}
	// end inline asm
	st.global.u16 	[%rd22], %rs148;
	shl.b32 	%r245, %r15, 15;
	add.s32 	%r246, %r245, %r1;
	mul.wide.s32 	%rd209, %r246, 2;
	add.s64 	%rd210, %rd1, %rd209;
	ld.global.u16 	%rs151, [%rd210];
	// begin inline asm
	{  cvt.f32.f16 %f211, %rs151;}

	// end inline asm
	// begin inline asm
	{  cvt.f32.f16 %f212, %rs148;}

	// end inline asm
	ld.shared.f32 	%f213, [%r3];
	fma.rn.f32 	%f214, %f211, %f212, %f213;
	st.shared.f32 	[%r3], %f214;
$L__BB0_30:
	bar.sync 	0;
	shl.b32 	%r247, %r4, 2;
	and.b32  	%r248, %r247, 256;
	mov.u32 	%r249, deltas;
	add.s32 	%r250, %r249, %r248;
	ld.shared.f32 	%f218, [%r250+60];
	ld.global.u16 	%rs153, [%rd4+30];
	// begin inline asm
	{  cvt.f32.f16 %f215, %rs153;}

	// end inline asm
	mul.f32 	%f219, %f2, %f215;
	ld.global.u16 	%rs154, [%rd5+30];
	// begin inline asm
	{  cvt.f32.f16 %f216, %rs154;}

	// end inline asm
	ld.global.u16 	%rs155, [%rd6+30];
	// begin inline asm
	{  cvt.f32.f16 %f217, %rs155;}

	// end inline asm
	add.f32 	%f220, %f216, %f217;
	mul.f32 	%f221, %f220, %f1;
	sub.f32 	%f222, %f218, %f221;
	mul.f32 	%f223, %f219, %f222;
	st.global.u16 	[%rd7+30], %rs2;
	mov.u32 	%r251, l_log_rand_val_fp32;
	add.s32 	%r252, %r251, %r248;
	ld.shared.f32 	%f224, [%r252+60];
	setp.leu.f32 	%p16, %f224, %f223;
	@%p16 bra 	$L__BB0_32;
	ld.global.u16 	%rs157, [%rd4+30];
	// begin inline asm
	{neg.f16 %rs156,%rs157;
}
	// end inline asm
	st.global.u16 	[%rd4+30], %rs156;
	// begin inline asm
	{add.f16 %rs158,%rs156,%rs156;
}
	// end inline asm
	st.global.u16 	[%rd7+30], %rs158;
	ld.global.u16 	%rs161, [%rd8+983040];
	// begin inline asm
	{  cvt.f32.f16 %f225, %rs161;}

	// end inline asm
	// begin inline asm
	{  cvt.f32.f16 %f226, %rs158;}

	// end inline asm
	ld.shared.f32 	%f227, [%r3];
	fma.rn.f32 	%f228, %f225, %f226, %f227;
	st.shared.f32 	[%r3], %f228;
$L__BB0_32:
	bar.sync 	0;
	add.s32 	%r253, %r4, 16;
	and.b32  	%r254, %r253, 80;
	add.s32 	%r16, %r254, %r76;
	add.s32 	%r255, %r16, %r2;
	add.s32 	%r256, %r254, %r5;
	shl.b32 	%r257, %r253, 2;
	and.b32  	%r258, %r257, 320;
	mov.u32 	%r259, deltas;
	add.s32 	%r260, %r259, %r258;
	ld.shared.f32 	%f232, [%r260];
	mul.wide.s32 	%rd211, %r255, 2;
	add.s64 	%rd23, %rd3, %rd211;
	ld.global.u16 	%rs163, [%rd23];
	// begin inline asm
	{  cvt.f32.f16 %f229, %rs163;}

	// end inline asm
	mul.f32 	%f233, %f2, %f229;
	add.s32 	%r261, %r2, 16744448;
	and.b32  	%r262, %r261, 16744448;
	add.s32 	%r263, %r16, %r262;
	mul.wide.s32 	%rd212, %r263, 2;
	add.s64 	%rd213, %rd3, %rd212;
	ld.global.u16 	%rs164, [%rd213];
	// begin inline asm
	{  cvt.f32.f16 %f230, %rs164;}

	// end inline asm
	add.s32 	%r264, %r16, %r6;
	mul.wide.s32 	%rd214, %r264, 2;
	add.s64 	%rd215, %rd3, %rd214;
	ld.global.u16 	%rs165, [%rd215];
	// begin inline asm
	{  cvt.f32.f16 %f231, %rs165;}

	// end inline asm
	add.f32 	%f234, %f230, %f231;
	mul.f32 	%f235, %f234, %f1;
	sub.f32 	%f236, %f232, %f235;
	mul.f32 	%f237, %f233, %f236;
	mul.wide.s32 	%rd216, %r256, 2;
	add.s64 	%rd24, %rd2, %rd216;
	st.global.u16 	[%rd24], %rs2;
	mov.u32 	%r265, l_log_rand_val_fp32;
	add.s32 	%r266, %r265, %r258;
	ld.shared.f32 	%f238, [%r266];
	setp.leu.f32 	%p17, %f238, %f237;
	@%p17 bra 	$L__BB0_34;
	ld.global.u16 	%rs167, [%rd23];
	// begin inline asm
	{neg.f16 %rs166,%rs167;
}
	// end inline asm
	st.global.u16 	[%rd23], %rs166;
	// begin inline asm
	{add.f16 %rs168,%rs166,%rs166;
}
	// end inline asm
	st.global.u16 	[%rd24], %rs168;
	shl.b32 	%r267, %r16, 15;
	add.s32 	%r268, %r267, %r1;
	mul.wide.s32 	%rd217, %r268, 2;
	add.s64 	%rd218, %rd1, %rd217;
	ld.global.u16 	%rs171, [%rd218];
	// begin inline asm
	{  cvt.f32.f16 %f239, %rs171;}

	// end inline asm
	// begin inline asm
	{  cvt.f32.f16 %f240, %rs168;}

	// end inline asm
	ld.shared.f32 	%f241, [%r3];
	fma.rn.f32 	%f242, %f239, %f240, %f241;
	st.shared.f32 	[%r3], %f242;
$L__BB0_34:
	bar.sync 	0;
	shl.b32 	%r269, %r4, 2;
	and.b32  	%r270, %r269, 256;
	mov.u32 	%r271, deltas;
	add.s32 	%r272, %r271, %r270;
	ld.shared.f32 	%f246, [%r272+68];
	ld.global.u16 	%rs173, [%rd4+34];
	// begin inline asm
	{  cvt.f32.f16 %f243, %rs173;}

	// end inline asm
	mul.f32 	%f247, %f2, %f243;
	ld.global.u16 	%rs174, [%rd5+34];
	// begin inline asm
	{  cvt.f32.f16 %f244, %rs174;}

	// end inline asm
	ld.global.u16 	%rs175, [%rd6+34];
	// begin inline asm
	{  cvt.f32.f16 %f245, %rs175;}

	// end inline asm
	add.f32 	%f248, %f244, %f245;
	mul.f32 	%f249, %f248, %f1;
	sub.f32 	%f250, %f246, %f249;
	mul.f32 	%f251, %f247, %f250;
	st.global.u16 	[%rd7+34], %rs2;
	mov.u32 	%r273, l_log_rand_val_fp32;
	add.s32 	%r274, %r273, %r270;
	ld.shared.f32 	%f252, [%r274+68];
	setp.leu.f32 	%p18, %f252, %f251;
	@%p18 bra 	$L__BB0_36;
	ld.global.u16 	%rs177, [%rd4+34];
	// begin inline asm
	{neg.f16 %rs176,%rs177;
}
	// end inline asm
	st.global.u16 	[%rd4+34], %rs176;
	// begin inline asm
	{add.f16 %rs178,%rs176,%rs176;
}
	// end inline asm
	st.global.u16 	[%rd7+34], %rs178;
	ld.global.u16 	%rs181, [%rd8+1114112];
	// begin inline asm
	{  cvt.f32.f16 %f253, %rs181;}

	// end inline asm
	// begin inline asm
	{  cvt.f32.f16 %f254, %rs178;}

	// end inline asm
	ld.shared.f32 	%f255, [%r3];
	fma.rn.f32 	%f256, %f253, %f254, %f255;
	st.shared.f32 	[%r3], %f256;
$L__BB0_36:
	bar.sync 	0;
	add.s32 	%r275, %r4, 18;
	and.b32  	%r276, %r275, 82;
	add.s32 	%r17, %r276, %r76;
	add.s32 	%r277, %r17, %r2;
	add.s32 	%r278, %r276, %r5;
	shl.b32 	%r279, %r275, 2;
	and.b32  	%r280, %r279, 328;
	mov.u32 	%r281, deltas;
	add.s32 	%r282, %r281, %r280;
	ld.shared.f32 	%f260, [%r282];
	mul.wide.s32 	%rd219, %r277, 2;
	add.s64 	%rd25, %rd3, %rd219;
	ld.global.u16 	%rs183, [%rd25];
	// begin inline asm
	{  cvt.f32.f16 %f257, %rs183;}

	// end inline asm
	mul.f32 	%f261, %f2, %f257;
	add.s32 	%r283, %r2, 16744448;
	and.b32  	%r284, %r283, 16744448;
	add.s32 	%r285, %r17, %r284;
	mul.wide.s32 	%rd220, %r285, 2;
	add.s64 	%rd221, %rd3, %rd220;
	ld.global.u16 	%rs184, [%rd221];
	// begin inline asm
	{  cvt.f32.f16 %f258, %rs184;}

	// end inline asm
	add.s32 	%r286, %r17, %r6;
	mul.wide.s32 	%rd222, %r286, 2;
	add.s64 	%rd223, %rd3, %rd222;
	ld.global.u16 	%rs185, [%rd223];
	// begin inline asm
	{  cvt.f32.f16 %f259, %rs185;}

	// end inline asm
	add.f32 	%f262, %f258, %f259;
	mul.f32 	%f263, %f262, %f1;
	sub.f32 	%f264, %f260, %f263;
	mul.f32 	%f265, %f261, %f264;
	mul.wide.s32 	%rd224, %r278, 2;
	add.s64 	%rd26, %rd2, %rd224;
	st.global.u16 	[%rd26], %rs2;
	mov.u32 	%r287, l_log_rand_val_fp32;
	add.s32 	%r288, %r287, %r280;
	ld.shared.f32 	%f266, [%r288];
	setp.leu.f32 	%p19, %f266, %f265;
	@%p19 bra 	$L__BB0_38;
	ld.global.u16 	%rs187, [%rd25];
	// begin inline asm
	{neg.f16 %rs186,%rs187;
}
	// end inline asm
	st.global.u16 	[%rd25], %rs186;
	// begin inline asm
	{add.f16 %rs188,%rs186,%rs186;
}
	// end inline asm
	st.global.u16 	[%rd26], %rs188;
	shl.b32 	%r289, %r17, 15;
	add.s32 	%r290, %r289, %r1;
	mul.wide.s32 	%rd225, %r290, 2;
	add.s64 	%rd226, %rd1, %rd225;
	ld.global.u16 	%rs191, [%rd226];
	// begin inline asm
	{  cvt.f32.f16 %f267, %rs191;}

	// end inline asm
	// begin inline asm
	{  cvt.f32.f16 %f268, %rs188;}

	// end inline asm
	ld.shared.f32 	%f269, [%r3];
	fma.rn.f32 	%f270, %f267, %f268, %f269;
	st.shared.f32 	[%r3], %f270;
$L__BB0_38:
	bar.sync 	0;
	shl.b32 	%r291, %r4, 2;
	and.b32  	%r292, %r291, 256;
	mov.u32 	%r293, deltas;
	add.s32 	%r294, %r293, %r292;
	ld.shared.f32 	%f274, [%r294+76];
	ld.global.u16 	%rs193, [%rd4+38];
	// begin inline asm
	{  cvt.f32.f16 %f271, %rs193;}

	// end inline asm
	mul.f32 	%f275, %f2, %f271;
	ld.global.u16 	%rs194, [%rd5+38];
	// begin inline asm
	{  cvt.f32.f16 %f272, %rs194;}

	// end inline asm
	ld.global.u16 	%rs195, [%rd6+38];
	// begin inline asm
	{  cvt.f32.f16 %f273, %rs195;}

	// end inline asm
	add.f32 	%f276, %f272, %f273;
	mul.f32 	%f277, %f276, %f1;
	sub.f32 	%f278, %f274, %f277;
	mul.f32 	%f279, %f275, %f278;
	st.global.u16 	[%rd7+38], %rs2;
	mov.u32 	%r295, l_log_rand_val_fp32;
	add.s32 	%r296, %r295, %r292;
	ld.shared.f32 	%f280, [%r296+76];
	setp.leu.f32 	%p20, %f280, %f279;
	@%p20 bra 	$L__BB0_40;
	ld.global.u16 	%rs197, [%rd4+38];
	// begin inline asm
	{neg.f16 %rs196,%rs197;
}
	// end inline asm
	st.global.u16 	[%rd4+38], %rs196;
	// begin inline asm
	{add.f16 %rs198,%rs196,%rs196;
}
	// end inline asm
	st.global.u16 	[%rd7+38], %rs198;
	ld.global.u16 	%rs201, [%rd8+1245184];
	// begin inline asm
	{  cvt.f32.f16 %f281, %rs201;}

	// end inline asm
	// begin inline asm
	{  cvt.f32.f16 %f282, %rs198;}

	// end inline asm
	ld.shared.f32 	%f283, [%r3];
	fma.rn.f32 	%f284, %f281, %f282, %f283;
	st.shared.f32 	[%r3], %f284;
$L__BB0_40:
	bar.sync 	0;
	add.s32 	%r297, %r4, 20;
	and.b32  	%r298, %r297, 84;
	add.s32 	%r18, %r298, %r76;
	add.s32 	%r299, %r18, %r2;
	add.s32 	%r300, %r298, %r5;
	shl.b32 	%r301, %r297, 2;
	and.b32  	%r302, %r301, 336;
	mov.u32 	%r303, deltas;
	add.s32 	%r304, %r303, %r302;
	ld.shared.f32 	%f288, [%r304];
	mul.wide.s32 	%rd227, %r299, 2;
	add.s64 	%rd27, %rd3, %rd227;
	ld.global.u16 	%rs203, [%rd27];
	// begin inline asm
	{  cvt.f32.f16 %f285, %rs203;}

	// end inline asm
	mul.f32 	%f289, %f2, %f285;
	add.s32 	%r305, %r2, 16744448;
	and.b32  	%r306, %r305, 16744448;
	add.s32 	%r307, %r18, %r306;
	mul.wide.s32 	%rd228, %r307, 2;
	add.s64 	%rd229, %rd3, %rd228;
	ld.global.u16 	%rs204, [%rd229];
	// begin inline asm
	{  cvt.f32.f16 %f286, %rs204;}

	// end inline asm
	add.s32 	%r308, %r18, %r6;
	mul.wide.s32 	%rd230, %r308, 2;
	add.s64 	%rd231, %rd3, %rd230;
	ld.global.u16 	%rs205, [%rd231];
	// begin inline asm
	{  cvt.f32.f16 %f287, %rs205;}

	// end inline asm
	add.f32 	%f290, %f286, %f287;
	mul.f32 	%f291, %f290, %f1;
	sub.f32 	%f292, %f288, %f291;
	mul.f32 	%f293, %f289, %f292;
	mul.wide.s32 	%rd232, %r300, 2;
	add.s64 	%rd28, %rd2, %rd232;
	st.global.u16 	[%rd28], %rs2;
	mov.u32 	%r309, l_log_rand_val_fp32;
	add.s32 	%r310, %r309, %r302;
	ld.shared.f32 	%f294, [%r310];
	setp.leu.f32 	%p21, %f294, %f293;
	@%p21 bra 	$L__BB0_42;
	ld.global.u16 	%rs207, [%rd27];
	// begin inline asm
	{neg.f16 %rs206,%rs207;
}
	// end inline asm
	st.global.u16 	[%rd27], %rs206;
	// begin inline asm
	{add.f16 %rs208,%rs206,%rs206;
}
	// end inline asm
	st.global.u16 	[%rd28], %rs208;
	shl.b32 	%r311, %r18, 15;
	add.s32 	%r312, %r311, %r1;
	mul.wide.s32 	%rd233, %r312, 2;
	add.s64 	%rd234, %rd1, %rd233;
	ld.global.u16 	%rs211, [%rd234];
	// begin inline asm
	{  cvt.f32.f16 %f295, %rs211;}

	// end inline asm
	// begin inline asm
	{  cvt.f32.f16 %f296, %rs208;}

	// end inline asm
	ld.shared.f32 	%f297, [%r3];
	fma.rn.f32 	%f298, %f295, %f296, %f297;
	st.shared.f32 	[%r3], %f298;
$L__BB0_42:
	bar.sync 	0;
	shl.b32 	%r313, %r4, 2;
	and.b32  	%r314, %r313, 256;
	mov.u32 	%r315, deltas;
	add.s32 	%r316, %r315, %r314;
	ld.shared.f32 	%f302, [%r316+84];
	ld.global.u16 	%rs213, [%rd4+42];
	// begin inline asm
	{  cvt.f32.f16 %f299, %rs213;}

	// end inline asm
	mul.f32 	%f303, %f2, %f299;
	ld.global.u16 	%rs214, [%rd5+42];
	// begin inline asm
	{  cvt.f32.f16 %f300, %rs214;}

	// end inline asm
	ld.global.u16 	%rs215, [%rd6+42];
	// begin inline asm
	{  cvt.f32.f16 %f301, %rs215;}

	// end inline asm
	add.f32 	%f304, %f300, %f301;
	mul.f32 	%f305, %f304, %f1;
	sub.f32 	%f306, %f302, %f305;
	mul.f32 	%f307, %f303, %f306;
	st.global.u16 	[%rd7+42], %rs2;
	mov.u32 	%r317, l_log_rand_val_fp32;
	add.s32 	%r318, %r317, %r314;
	ld.shared.f32 	%f308, [%r318+84];
	setp.leu.f32 	%p22, %f308, %f307;
	@%p22 bra 	$L__BB0_44;
	ld.global.u16 	%rs217, [%rd4+42];
	// begin inline asm
	{neg.f16 %rs216,%rs217;
}
	// end inline asm
	st.global.u16 	[%rd4+42], %rs216;
	// begin inline asm
	{add.f16 %rs218,%rs216,%rs216;
}
	// end inline asm
	st.global.u16 	[%rd7+42], %rs218;
	ld.global.u16 	%rs221, [%rd8+1376256];
	// begin inline asm
	{  cvt.f32.f16 %f309, %rs221;}

	// end inline asm
	// begin inline asm
	{  cvt.f32.f16 %f310, %rs218;}

	// end inline asm
	ld.shared.f32 	%f311, [%r3];
	fma.rn.f32 	%f312, %f309, %f310, %f311;
	st.shared.f32 	[%r3], %f312;
$L__BB0_44:
	bar.sync 	0;
	add.s32 	%r319, %r4, 22;
	and.b32  	%r320, %r319, 86;
	add.s32 	%r19, %r320, %r76;
	add.s32 	%r321, %r19, %r2;
	add.s32 	%r322, %r320, %r5;
	shl.b32 	%r323, %r319, 2;
	and.b32  	%r324, %r323, 344;
	mov.u32 	%r325, deltas;
	add.s32 	%r326, %r325, %r324;
	ld.shared.f32 	%f316, [%r326];
	mul.wide.s32 	%rd235, %r321, 2;
	add.s64 	%rd29, %rd3, %rd235;
	ld.global.u16 	%rs223, [%rd29];
	// begin inline asm
	{  cvt.f32.f16 %f313, %rs223;}

	// end inline asm
	mul.f32 	%f317, %f2, %f313;
	add.s32 	%r327, %r2, 16744448;
	and.b32  	%r328, %r327, 16744448;
	add.s32 	%r329, %r19, %r328;
	mul.wide.s32 	%rd236, %r329, 2;
	add.s64 	%rd237, %rd3, %rd236;
	ld.global.u16 	%rs224, [%rd237];
	// begin inline asm
	{  cvt.f32.f16 %f314, %rs224;}

	// end inline asm
	add.s32 	%r330, %r19, %r6;
	mul.wide.s32 	%rd238, %r330, 2;
	add.s64 	%rd239, %rd3, %rd238;
	ld.global.u16 	%rs225, [%rd239];
	// begin inline asm
	{  cvt.f32.f16 %f315, %rs225;}

	// end inline asm
	add.f32 	%f318, %f314, %f315;
	mul.f32 	%f319, %f318, %f1;
	sub.f32 	%f320, %f316, %f319;
	mul.f32 	%f321, %f317, %f320;
	mul.wide.s32 	%rd240, %r322, 2;
	add.s64 	%rd30, %rd2, %rd240;
	st.global.u16 	[%rd30], %rs2;
	mov.u32 	%r331, l_log_rand_val_fp32;
	add.s32 	%r332, %r331, %r324;
	ld.shared.f32 	%f322, [%r332];
	setp.leu.f32 	%p23, %f322, %f321;
	@%p23 bra 	$L__BB0_46;
	ld.global.u16 	%rs227, [%rd29];
	// begin inline asm
	{neg.f16 %rs226,%rs227;
}
	// end inline asm
	st.global.u16 	[%rd29], %rs226;
	// begin inline asm
	{add.f16 %rs228,%rs226,%rs226;
}
	// end inline asm
	st.global.u16 	[%rd30], %rs228;
	shl.b32 	%r333, %r19, 15;
	add.s32 	%r334, %r333, %r1;
	mul.wide.s32 	%rd241, %r334, 2;
	add.s64 	%rd242, %rd1, %rd241;
	ld.global.u16 	%rs231, [%rd242];
	// begin inline asm
	{  cvt.f32.f16 %f323, %rs231;}

	// end inline asm
	// begin inline asm
	{  cvt.f32.f16 %f324, %rs228;}

	// end inline asm
	ld.shared.f32 	%f325, [%r3];
	fma.rn.f32 	%f326, %f323, %f324, %f325;
	st.shared.f32 	[%r3], %f326;
$L__BB0_46:
	bar.sync 	0;
	shl.b32 	%r335, %r4, 2;
	and.b32  	%r336, %r335, 256;
	mov.u32 	%r337, deltas;
	add.s32 	%r338, %r337, %r336;
	ld.shared.f32 	%f330, [%r338+92];
	ld.global.u16 	%rs233, [%rd4+46];
	// begin inline asm
	{  cvt.f32.f16 %f327, %rs233;}

	// end inline asm
	mul.f32 	%f331, %f2, %f327;
	ld.global.u16 	%rs234, [%rd5+46];
	// begin inline asm
	{  cvt.f32.f16 %f328, %rs234;}

	// end inline asm
	ld.global.u16 	%rs235, [%rd6+46];
	// begin inline asm
	{  cvt.f32.f16 %f329, %rs235;}

	// end inline asm
	add.f32 	%f332, %f328, %f329;
	mul.f32 	%f333, %f332, %f1;
	sub.f32 	%f334, %f330, %f333;
	mul.f32 	%f335, %f331, %f334;
	st.global.u16 	[%rd7+46], %rs2;
	mov.u32 	%r339, l_log_rand_val_fp32;
	add.s32 	%r340, %r339, %r336;
	ld.shared.f32 	%f336, [%r340+92];
	setp.leu.f32 	%p24, %f336, %f335;
	@%p24 bra 	$L__BB0_48;
	ld.global.u16 	%rs237, [%rd4+46];
	// begin inline asm
	{neg.f16 %rs236,%rs237;
}
	// end inline asm
	st.global.u16 	[%rd4+46], %rs236;
	// begin inline asm
	{add.f16 %rs238,%rs236,%rs236;
}
	// end inline asm
	st.global.u16 	[%rd7+46], %rs238;
	ld.global.u16 	%rs241, [%rd8+1507328];
	// begin inline asm
	{  cvt.f32.f16 %f337, %rs241;}

	// end inline asm
	// begin inline asm
	{  cvt.f32.f16 %f338, %rs238;}

	// end inline asm
	ld.shared.f32 	%f339, [%r3];
	fma.rn.f32 	%f340, %f337, %f338, %f339;
	st.shared.f32 	[%r3], %f340;
$L__BB0_48:
	bar.sync 	0;
	add.s32 	%r341, %r4, 24;
	and.b32  	%r342, %r341, 88;
	add.s32 	%r20, %r342, %r76;
	add.s32 	%r343, %r20, %r2;
	add.s32 	%r344, %r342, %r5;
	shl.b32 	%r345, %r341, 2;
	and.b32  	%r346, %r345, 352;
	mov.u32 	%r347, deltas;
	add.s32 	%r348, %r347, %r346;
	ld.shared.f32 	%f344, [%r348];
	mul.wide.s32 	%rd243, %r343, 2;
	add.s64 	%rd31, %rd3, %rd243;
	ld.global.u16 	%rs243, [%rd31];
	// begin inline asm
	{  cvt.f32.f16 %f341, %rs243;}

	// end inline asm
	mul.f32 	%f345, %f2, %f341;
	add.s32 	%r349, %r2, 16744448;
	and.b32  	%r350, %r349, 16744448;
	add.s32 	%r351, %r20, %r350;
	mul.wide.s32 	%rd244, %r351, 2;
	add.s64 	%rd245, %rd3, %rd244;
	ld.global.u16 	%rs244, [%rd245];
	// begin inline asm
	{  cvt.f32.f16 %f342, %rs244;}

	// end inline asm
	add.s32 	%r352, %r20, %r6;
	mul.wide.s32 	%rd246, %r352, 2;
	add.s64 	%rd247, %rd3, %rd246;
	ld.global.u16 	%rs245, [%rd247];
	// begin inline asm
	{  cvt.f32.f16 %f343, %rs245;}

	// end inline asm
	add.f32 	%f346, %f342, %f343;
	mul.f32 	%f347, %f346, %f1;
	sub.f32 	%f348, %f344, %f347;
	mul.f32 	%f349, %f345, %f348;
	mul.wide.s32 	%rd248, %r344, 2;
	add.s64 	%rd32, %rd2, %rd248;
	st.global.u16 	[%rd32], %rs2;
	mov.u32 	%r353, l_log_rand_val_fp32;
	add.s32 	%r354, %r353, %r346;
	ld.shared.f32 	%f350, [%r354];
	setp.leu.f32 	%p25, %f350, %f349;
	@%p25 bra 	$L__BB0_50;
	ld.global.u16 	%rs247, [%rd31];
	// begin inline asm
	{neg.f16 %rs246,%rs247;
}
	// end inline asm
	st.global.u16 	[%rd31], %rs246;
	// begin inline asm
	{add.f16 %rs248,%rs246,%rs246;
}
	// end inline asm
	st.global.u16 	[%rd32], %rs248;
	shl.b32 	%r355, %r20, 15;
	add.s32 	%r356, %r355, %r1;
	mul.wide.s32 	%rd249, %r356, 2;
	add.s64 	%rd250, %rd1, %rd249;
	ld.global.u16 	%rs251, [%rd250];
	// begin inline asm
	{  cvt.f32.f16 %f351, %rs251;}

	// end inline asm
	// begin inline asm
	{  cvt.f32.f16 %f352, %rs248;}

	// end inline asm
	ld.shared.f32 	%f353, [%r3];
	fma.rn.f32 	%f354, %f351, %f352, %f353;
	st.shared.f32 	[%r3], %f354;
$L__BB0_50:
	bar.sync 	0;
	shl.b32 	%r357, %r4, 2;
	and.b32  	%r358, %r357, 256;
	mov.u32 	%r359, deltas;
	add.s32 	%r360, %r359, %r358;
	ld.shared.f32 	%f358, [%r360+100];
	ld.global.u16 	%rs253, [%rd4+50];
	// begin inline asm
	{  cvt.f32.f16 %f355, %rs253;}

	// end inline asm
	mul.f32 	%f359, %f2, %f355;
	ld.global.u16 	%rs254, [%rd5+50];
	// begin inline asm
	{  cvt.f32.f16 %f356, %rs254;}

	// end inline asm
	ld.global.u16 	%rs255, [%rd6+50];
	// begin inline asm
	{  cvt.f32.f16 %f357, %rs255;}

	// end inline asm
	add.f32 	%f360, %f356, %f357;
	mul.f32 	%f361, %f360, %f1;
	sub.f32 	%f362, %f358, %f361;
	mul.f32 	%f363, %f359, %f362;
	st.global.u16 	[%rd7+50], %rs2;
	mov.u32 	%r361, l_log_rand_val_fp32;
	add.s32 	%r362, %r361, %r358;
	ld.shared.f32 	%f364, [%r362+100];
	setp.leu.f32 	%p26, %f364, %f363;
	@%p26 bra 	$L__BB0_52;
	ld.global.u16 	%rs257, [%rd4+50];
	// begin inline asm
	{neg.f16 %rs256,%rs257;
}
	// end inline asm
	st.global.u16 	[%rd4+50], %rs256;
	// begin inline asm
	{add.f16 %rs258,%rs256,%rs256;
}
	// end inline asm
	st.global.u16 	[%rd7+50], %rs258;
	ld.global.u16 	%rs261, [%rd8+1638400];
	// begin inline asm
	{  cvt.f32.f16 %f365, %rs261;}

	// end inline asm
	// begin inline asm
	{  cvt.f32.f16 %f366, %rs258;}

	// end inline asm
	ld.shared.f32 	%f367, [%r3];
	fma.rn.f32 	%f368, %f365, %f366, %f367;
	st.shared.f32 	[%r3], %f368;
$L__BB0_52:
	bar.sync 	0;
	add.s32 	%r363, %r4, 26;
	and.b32  	%r364, %r363, 90;
	add.s32 	%r21, %r364, %r76;
	add.s32 	%r365, %r21, %r2;
	add.s32 	%r366, %r364, %r5;
	shl.b32 	%r367, %r363, 2;
	and.b32  	%r368, %r367, 360;
	mov.u32 	%r369, deltas;
	add.s32 	%r370, %r369, %r368;
	ld.shared.f32 	%f372, [%r370];
	mul.wide.s32 	%rd251, %r365, 2;
	add.s64 	%rd33, %rd3, %rd251;
	ld.global.u16 	%rs263, [%rd33];
	// begin inline asm
	{  cvt.f32.f16 %f369, %rs263;}

	// end inline asm
	mul.f32 	%f373, %f2, %f369;
	add.s32 	%r371, %r2, 16744448;
	and.b32  	%r372, %r371, 16744448;
	add.s32 	%r373, %r21, %r372;
	mul.wide.s32 	%rd252, %r373, 2;
	add.s64 	%rd253, %rd3, %rd252;
	ld.global.u16 	%rs264, [%rd253];
	// begin inline asm
	{  cvt.f32.f16 %f370, %rs264;}

	// end inline asm
	add.s32 	%r374, %r21, %r6;
	mul.wide.s32 	%rd254, %r374, 2;
	add.s64 	%rd255, %rd3, %rd254;
	ld.global.u16 	%rs265, [%rd255];
	// begin inline asm
	{  cvt.f32.f16 %f371, %rs265;}

	// end inline asm
	add.f32 	%f374, %f370, %f371;
	mul.f32 	%f375, %f374, %f1;
	sub.f32 	%f376, %f372, %f375;
	mul.f32 	%f377, %f373, %f376;
	mul.wide.s32 	%rd256, %r366, 2;
	add.s64 	%rd34, %rd2, %rd256;
	st.global.u16 	[%rd34], %rs2;
	mov.u32 	%r375, l_log_rand_val_fp32;
	add.s32 	%r376, %r375, %r368;
	ld.shared.f32 	%f378, [%r376];
	setp.leu.f32 	%p27, %f378, %f377;
	@%p27 bra 	$L__BB0_54;
	ld.global.u16 	%rs267, [%rd33];
	// begin inline asm
	{neg.f16 %rs266,%rs267;
}
	// end inline asm
	st.global.u16 	[%rd33], %rs266;
	// begin inline asm
	{add.f16 %rs268,%rs266,%rs266;
}
	// end inline asm
	st.global.u16 	[%rd34], %rs268;
	shl.b32 	%r377, %r21, 15;
	add.s32 	%r378, %r377, %r1;
	mul.wide.s32 	%rd257, %r378, 2;
	add.s64 	%rd258, %rd1, %rd257;
	ld.global.u16 	%rs271, [%rd258];
	// begin inline asm
	{  cvt.f32.f16 %f379, %rs271;}

	// end inline asm
	// begin inline asm
	{  cvt.f32.f16 %f380, %rs268;}

	// end inline asm
	ld.shared.f32 	%f381, [%r3];
	fma.rn.f32 	%f382, %f379, %f380, %f381;
	st.shared.f32 	[%r3], %f382;
$L__BB0_54:
	bar.sync 	0;
	shl.b32 	%r379, %r4, 2;
	and.b32  	%r380, %r379, 256;
	mov.u32 	%r381, deltas;
	add.s32 	%r382, %r381, %r380;
	ld.shared.f32 	%f386, [%r382+108];
	ld.global.u16 	%rs273, [%rd4+54];
	// begin inline asm
	{  cvt.f32.f16 %f383, %rs273;}

	// end inline asm
	mul.f32 	%f387, %f2, %f383;
	ld.global.u16 	%rs274, [%rd5+54];
	// begin inline asm
	{  cvt.f32.f16 %f384, %rs274;}

	// end inline asm
	ld.global.u16 	%rs275, [%rd6+54];
	// begin inline asm
	{  cvt.f32.f16 %f385, %rs275;}

	// end inline asm
	add.f32 	%f388, %f384, %f385;
	mul.f32 	%f389, %f388, %f1;
	sub.f32 	%f390, %f386, %f389;
	mul.f32 	%f391, %f387, %f390;
	st.global.u16 	[%rd7+54], %rs2;
	mov.u32 	%r383, l_log_rand_val_fp32;
	add.s32 	%r384, %r383, %r380;
	ld.shared.f32 	%f392, [%r384+108];
	setp.leu.f32 	%p28, %f392, %f391;
	@%p28 bra 	$L__BB0_56;
	ld.global.u16 	%rs277, [%rd4+54];
	// begin inline asm
	{neg.f16 %rs276,%rs277;
}
	// end inline asm
	st.global.u16 	[%rd4+54], %rs276;
	// begin inline asm
	{add.f16 %rs278,%rs276,%rs276;
}
	// end inline asm
	st.global.u16 	[%rd7+54], %rs278;
	ld.global.u16 	%rs281, [%rd8+1769472];
	// begin inline asm
	{  cvt.f32.f16 %f393, %rs281;}

	// end inline asm
	// begin inline asm
	{  cvt.f32.f16 %f394, %rs278;}

	// end inline asm
	ld.shared.f32 	%f395, [%r3];
	fma.rn.f32 	%f396, %f393, %f394, %f395;
	st.shared.f32 	[%r3], %f396;
$L__BB0_56:
	bar.sync 	0;
	add.s32 	%r385, %r4, 28;
	and.b32  	%r386, %r385, 92;
	add.s32 	%r22, %r386, %r76;
	add.s32 	%r387, %r22, %r2;
	add.s32 	%r388, %r386, %r5;
	shl.b32 	%r389, %r385, 2;
	and.b32  	%r390, %r389, 368;
	mov.u32 	%r391, deltas;
	add.s32 	%r392, %r391, %r390;
	ld.shared.f32 	%f400, [%r392];
	mul.wide.s32 	%rd259, %r387, 2;
	add.s64 	%rd35, %rd3, %rd259;
	ld.global.u16 	%rs283, [%rd35];
	// begin inline asm
	{  cvt.f32.f16 %f397, %rs283;}

	// end inline asm
	mul.f32 	%f401, %f2, %f397;
	add.s32 	%r393, %r2, 16744448;
	and.b32  	%r394, %r393, 16744448;
	add.s32 	%r395, %r22, %r394;
	mul.wide.s32 	%rd260, %r395, 2;
	add.s64 	%rd261, %rd3, %rd260;
	ld.global.u16 	%rs284, [%rd261];
	// begin inline asm
	{  cvt.f32.f16 %f398, %rs284;}

	// end inline asm
	add.s32 	%r396, %r22, %r6;
	mul.wide.s32 	%rd262, %r396, 2;
	add.s64 	%rd263, %rd3, %rd262;
	ld.global.u16 	%rs285, [%rd263];
	// begin inline asm
	{  cvt.f32.f16 %f399, %rs285;}

	// end inline asm
	add.f32 	%f402, %f398, %f399;
	mul.f32 	%f403, %f402, %f1;
	sub.f32 	%f404, %f400, %f403;
	mul.f32 	%f405, %f401, %f404;
	mul.wide.s32 	%rd264, %r388, 2;
	add.s64 	%rd36, %rd2, %rd264;
	st.global.u16 	[%rd36], %rs2;
	mov.u32 	%r397, l_log_rand_val_fp32;
	add.s32 	%r398, %r397, %r390;
	ld.shared.f32 	%f406, [%r398];
	setp.leu.f32 	%p29, %f406, %f405;
	@%p29 bra 	$L__BB0_58;
	ld.global.u16 	%rs287, [%rd35];
	// begin inline asm
	{neg.f16 %rs286,%rs287;
}
	// end inline asm
	st.global.u16 	[%rd35], %rs286;
	// begin inline asm
	{add.f16 %rs288,%rs286,%rs286;
}
	// end inline asm
	st.global.u16 	[%rd36], %rs288;
	shl.b32 	%r399, %r22, 15;
	add.s32 	%r400, %r399, %r1;
	mul.wide.s32 	%rd265, %r400, 2;
	add.s64 	%rd266, %rd1, %rd265;
	ld.global.u16 	%rs291, [%rd266];
	// begin inline asm
	{  cvt.f32.f16 %f407, %rs291;}

	// end inline asm
	// begin inline asm
	{  cvt.f32.f16 %f408, %rs288;}

	// end inline asm
	ld.shared.f32 	%f409, [%r3];
	fma.rn.f32 	%f410, %f407, %f408, %f409;
	st.shared.f32 	[%r3], %f410;
$L__BB0_58:
	bar.sync 	0;
	shl.b32 	%r401, %r4, 2;
	and.b32  	%r402, %r401, 256;
	mov.u32 	%r403, deltas;
	add.s32 	%r404, %r403, %r402;
	ld.shared.f32 	%f414, [%r404+116];
	ld.global.u16 	%rs293, [%rd4+58];
	// begin inline asm
	{  cvt.f32.f16 %f411, %rs293;}

	// end inline asm
	mul.f32 	%f415, %f2, %f411;
	ld.global.u16 	%rs294, [%rd5+58];
	// begin inline asm
	{  cvt.f32.f16 %f412, %rs294;}

	// end inline asm
	ld.global.u16 	%rs295, [%rd6+58];
	// begin inline asm
	{  cvt.f32.f16 %f413, %rs295;}

	// end inline asm
	add.f32 	%f416, %f412, %f413;
	mul.f32 	%f417, %f416, %f1;
	sub.f32 	%f418, %f414, %f417;
	mul.f32 	%f419, %f415, %f418;
	st.global.u16 	[%rd7+58], %rs2;
	mov.u32 	%r405, l_log_rand_val_fp32;
	add.s32 	%r406, %r405, %r402;
	ld.shared.f32 	%f420, [%r406+116];
	setp.leu.f32 	%p30, %f420, %f419;
	@%p30 bra 	$L__BB0_60;
	ld.global.u16 	%rs297, [%rd4+58];
	// begin inline asm
	{neg.f16 %rs296,%rs297;
}
	// end inline asm
	st.global.u16 	[%rd4+58], %rs296;
	// begin inline asm
	{add.f16 %rs298,%rs296,%rs296;
}
	// end inline asm
	st.global.u16 	[%rd7+58], %rs298;
	ld.global.u16 	%rs301, [%rd8+1900544];
	// begin inline asm
	{  cvt.f32.f16 %f421, %rs301;}

	// end inline asm
	// begin inline asm
	{  cvt.f32.f16 %f422, %rs298;}

	// end inline asm
	ld.shared.f32 	%f423, [%r3];
	fma.rn.f32 	%f424, %f421, %f422, %f423;
	st.shared.f32 	[%r3], %f424;
$L__BB0_60:
	bar.sync 	0;
	add.s32 	%r407, %r4, 30;
	and.b32  	%r408, %r407, 94;
	add.s32 	%r23, %r408, %r76;
	add.s32 	%r409, %r23, %r2;
	add.s32 	%r410, %r408, %r5;
	shl.b32 	%r411, %r407, 2;
	and.b32  	%r412, %r411, 376;
	mov.u32 	%r413, deltas;
	add.s32 	%r414, %r413, %r412;
	ld.shared.f32 	%f428, [%r414];
	mul.wide.s32 	%rd267, %r409, 2;
	add.s64 	%rd37, %rd3, %rd267;
	ld.global.u16 	%rs303, [%rd37];
	// begin inline asm
	{  cvt.f32.f16 %f425, %rs303;}

	// end inline asm
	mul.f32 	%f429, %f2, %f425;
	add.s32 	%r415, %r2, 16744448;
	and.b32  	%r416, %r415, 16744448;
	add.s32 	%r417, %r23, %r416;
	mul.wide.s32 	%rd268, %r417, 2;
	add.s64 	%rd269, %rd3, %rd268;
	ld.global.u16 	%rs304, [%rd269];
	// begin inline asm
	{  cvt.f32.f16 %f426, %rs304;}

	// end inline asm
	add.s32 	%r418, %r23, %r6;
	mul.wide.s32 	%rd270, %r418, 2;
	add.s64 	%rd271, %rd3, %rd270;
	ld.global.u16 	%rs305, [%rd271];
	// begin inline asm
	{  cvt.f32.f16 %f427, %rs305;}

	// end inline asm
	add.f32 	%f430, %f426, %f427;
	mul.f32 	%f431, %f430, %f1;
	sub.f32 	%f432, %f428, %f431;
	mul.f32 	%f433, %f429, %f432;
	mul.wide.s32 	%rd272, %r410, 2;
	add.s64 	%rd38, %rd2, %rd272;
	st.global.u16 	[%rd38], %rs2;
	mov.u32 	%r419, l_log_rand_val_fp32;
	add.s32 	%r420, %r419, %r412;
	ld.shared.f32 	%f434, [%r420];
	setp.leu.f32 	%p31, %f434, %f433;
	@%p31 bra 	$L__BB0_62;
	ld.global.u16 	%rs307, [%rd37];
	// begin inline asm
	{neg.f16 %rs306,%rs307;
}
	// end inline asm
	st.global.u16 	[%rd37], %rs306;
	// begin inline asm
	{add.f16 %rs308,%rs306,%rs306;
}
	// end inline asm
	st.global.u16 	[%rd38], %rs308;
	shl.b32 	%r421, %r23, 15;
	add.s32 	%r422, %r421, %r1;
	mul.wide.s32 	%rd273, %r422, 2;
	add.s64 	%rd274, %rd1, %rd273;
	ld.global.u16 	%rs311, [%rd274];
	// begin inline asm
	{  cvt.f32.f16 %f435, %rs311;}

	// end inline asm
	// begin inline asm
	{  cvt.f32.f16 %f436, %rs308;}

	// end inline asm
	ld.shared.f32 	%f437, [%r3];
	fma.rn.f32 	%f438, %f435, %f436, %f437;
	st.shared.f32 	[%r3], %f438;
$L__BB0_62:
	bar.sync 	0;
	shl.b32 	%r423, %r4, 2;
	and.b32  	%r424, %r423, 256;
	mov.u32 	%r425, deltas;
	add.s32 	%r426, %r425, %r424;
	ld.shared.f32 	%f442, [%r426+124];
	ld.global.u16 	%rs313, [%rd4+62];
	// begin inline asm
	{  cvt.f32.f16 %f439, %rs313;}

	// end inline asm
	mul.f32 	%f443, %f2, %f439;
	ld.global.u16 	%rs314, [%rd5+62];
	// begin inline asm
	{  cvt.f32.f16 %f440, %rs314;}

	// end inline asm
	ld.global.u16 	%rs315, [%rd6+62];
	// begin inline asm
	{  cvt.f32.f16 %f441, %rs315;}

	// end inline asm
	add.f32 	%f444, %f440, %f441;
	mul.f32 	%f445, %f444, %f1;
	sub.f32 	%f446, %f442, %f445;
	mul.f32 	%f447, %f443, %f446;
	st.global.u16 	[%rd7+62], %rs2;
	mov.u32 	%r427, l_log_rand_val_fp32;
	add.s32 	%r428, %r427, %r424;
	ld.shared.f32 	%f448, [%r428+124];
	setp.leu.f32 	%p32, %f448, %f447;
	@%p32 bra 	$L__BB0_64;
	ld.global.u16 	%rs317, [%rd4+62];
	// begin inline asm
	{neg.f16 %rs316,%rs317;
}
	// end inline asm
	st.global.u16 	[%rd4+62], %rs316;
	// begin inline asm
	{add.f16 %rs318,%rs316,%rs316;
}
	// end inline asm
	st.global.u16 	[%rd7+62], %rs318;
	ld.global.u16 	%rs321, [%rd8+2031616];
	// begin inline asm
	{  cvt.f32.f16 %f449, %rs321;}

	// end inline asm
	// begin inline asm
	{  cvt.f32.f16 %f450, %rs318;}

	// end inline asm
	ld.shared.f32 	%f451, [%r3];
	fma.rn.f32 	%f452, %f449, %f450, %f451;
	st.shared.f32 	[%r3], %f452;
$L__BB0_64:
	bar.sync 	0;
	add.s32 	%r429, %r4, 32;
	and.b32  	%r430, %r429, 96;
	add.s32 	%r24, %r430, %r76;
	add.s32 	%r431, %r24, %r2;
	add.s32 	%r432, %r430, %r5;
	shl.b32 	%r433, %r429, 2;
	and.b32  	%r434, %r433, 384;
	mov.u32 	%r435, deltas;
	add.s32 	%r436, %r435, %r434;
	ld.shared.f32 	%f456, [%r436];
	mul.wide.s32 	%rd275, %r431, 2;
	add.s64 	%rd39, %rd3, %rd275;
	ld.global.u16 	%rs323, [%rd39];
	// begin inline asm
	{  cvt.f32.f16 %f453, %rs323;}

	// end inline asm
	mul.f32 	%f457, %f2, %f453;
	add.s32 	%r437, %r2, 16744448;
	and.b32  	%r438, %r437, 16744448;
	add.s32 	%r439, %r24, %r438;
	mul.wide.s32 	%rd276, %r439, 2;
	add.s64 	%rd277, %rd3, %rd276;
	ld.global.u16 	%rs324, [%rd277];
	// begin inline asm
	{  cvt.f32.f16 %f454, %rs324;}

	// end inline asm
	add.s32 	%r440, %r24, %r6;
	mul.wide.s32 	%rd278, %r440, 2;
	add.s64 	%rd279, %rd3, %rd278;
	ld.global.u16 	%rs325, [%rd279];
	// begin inline asm
	{  cvt.f32.f16 %f455, %rs325;}

	// end inline asm
	add.f32 	%f458, %f454, %f455;
	mul.f32 	%f459, %f458, %f1;
	sub.f32 	%f460, %f456, %f459;
	mul.f32 	%f461, %f457, %f460;
	mul.wide.s32 	%rd280, %r432, 2;
	add.s64 	%rd40, %rd2, %rd280;
	st.global.u16 	[%rd40], %rs2;
	mov.u32 	%r441, l_log_rand_val_fp32;
	add.s32 	%r442, %r441, %r434;
	ld.shared.f32 	%f462, [%r442];
	setp.leu.f32 	%p33, %f462, %f461;
	@%p33 bra 	$L__BB0_66;
	ld.global.u16 	%rs327, [%rd39];
	// begin inline asm
	{neg.f16 %rs326,%rs327;
}
	// end inline asm
	st.global.u16 	[%rd39], %rs326;
	// begin inline asm
	{add.f16 %rs328,%rs326,%rs326;
}
	// end inline asm
	st.global.u16 	[%rd40], %rs328;
	shl.b32 	%r443, %r24, 15;
	add.s32 	%r444, %r443, %r1;
	mul.wide.s32 	%rd281, %r444, 2;
	add.s64 	%rd282, %rd1, %rd281;
	ld.global.u16 	%rs331, [%rd282];
	// begin inline asm
	{  cvt.f32.f16 %f463, %rs331;}

	// end inline asm
	// begin inline asm
	{  cvt.f32.f16 %f464, %rs328;}

	// end inline asm
	ld.shared.f32 	%f465, [%r3];
	fma.rn.f32 	%f466, %f463, %f464, %f465;
	st.shared.f32 	[%r3], %f466;
$L__BB0_66:
	bar.sync 	0;
	shl.b32 	%r445, %r4, 2;
	and.b32  	%r446, %r445, 256;
	mov.u32 	%r447, deltas;
	add.s32 	%r448, %r447, %r446;
	ld.shared.f32 	%f470, [%r448+132];
	ld.global.u16 	%rs333, [%rd4+66];
	// begin inline asm
	{  cvt.f32.f16 %f467, %rs333;}

	// end inline asm
	mul.f32 	%f471, %f2, %f467;
	ld.global.u16 	%rs334, [%rd5+66];
	// begin inline asm
	{  cvt.f32.f16 %f468, %rs334;}

	// end inline asm
	ld.global.u16 	%rs335, [%rd6+66];
	// begin inline asm
	{  cvt.f32.f16 %f469, %rs335;}

	// end inline asm
	add.f32 	%f472, %f468, %f469;
	mul.f32 	%f473, %f472, %f1;
	sub.f32 	%f474, %f470, %f473;
	mul.f32 	%f475, %f471, %f474;
	st.global.u16 	[%rd7+66], %rs2;
	mov.u32 	%r449, l_log_rand_val_fp32;
	add.s32 	%r450, %r449, %r446;
	ld.shared.f32 	%f476, [%r450+132];
	setp.leu.f32 	%p34, %f476, %f475;
	@%p34 bra 	$L__BB0_68;
	ld.global.u16 	%rs337, [%rd4+66];
	// begin inline asm
	{neg.f16 %rs336,%rs337;
}
	// end inline asm
	st.global.u16 	[%rd4+66], %rs336;
	// begin inline asm
	{add.f16 %rs338,%rs336,%rs336;
}
	// end inline asm
	st.global.u16 	[%rd7+66], %rs338;
	ld.global.u16 	%rs341, [%rd8+2162688];
	// begin inline asm
	{  cvt.f32.f16 %f477, %rs341;}

	// end inline asm
	// begin inline asm
	{  cvt.f32.f16 %f478, %rs338;}

	// end inline asm
	ld.shared.f32 	%f479, [%r3];
	fma.rn.f32 	%f480, %f477, %f478, %f479;
	st.shared.f32 	[%r3], %f480;
$L__BB0_68:
	bar.sync 	0;
	add.s32 	%r451, %r4, 34;
	and.b32  	%r452, %r451, 98;
	add.s32 	%r25, %r452, %r76;
	add.s32 	%r453, %r25, %r2;
	add.s32 	%r454, %r452, %r5;
	shl.b32 	%r455, %r451, 2;
	and.b32  	%r456, %r455, 392;
	mov.u32 	%r457, deltas;
	add.s32 	%r458, %r457, %r456;
	ld.shared.f32 	%f484, [%r458];
	mul.wide.s32 	%rd283, %r453, 2;
	add.s64 	%rd41, %rd3, %rd283;
	ld.global.u16 	%rs343, [%rd41];
	// begin inline asm
	{  cvt.f32.f16 %f481, %rs343;}

	// end inline asm
	mul.f32 	%f485, %f2, %f481;
	add.s32 	%r459, %r2, 16744448;
	and.b32  	%r460, %r459, 16744448;
	add.s32 	%r461, %r25, %r460;
	mul.wide.s32 	%rd284, %r461, 2;
	add.s64 	%rd285, %rd3, %rd284;
	ld.global.u16 	%rs344, [%rd285];
	// begin inline asm
	{  cvt.f32.f16 %f482, %rs344;}

	// end inline asm
	add.s32 	%r462, %r25, %r6;
	mul.wide.s32 	%rd286, %r462, 2;
	add.s64 	%rd287, %rd3, %rd286;
	ld.global.u16 	%rs345, [%rd287];
	// begin inline asm
	{  cvt.f32.f16 %f483, %rs345;}

	// end inline asm
	add.f32 	%f486, %f482, %f483;
	mul.f32 	%f487, %f486, %f1;
	sub.f32 	%f488, %f484, %f487;
	mul.f32 	%f489, %f485, %f488;
	mul.wide.s32 	%rd288, %r454, 2;
	add.s64 	%rd42, %rd2, %rd288;
	st.global.u16 	[%rd42], %rs2;
	mov.u32 	%r463, l_log_rand_val_fp32;
	add.s32 	%r464, %r463, %r456;
	ld.shared.f32 	%f490, [%r464];
	setp.leu.f32 	%p35, %f490, %f489;
	@%p35 bra 	$L__BB0_70;
	ld.global.u16 	%rs347, [%rd41];
	// begin inline asm
	{neg.f16 %rs346,%rs347;
}
	// end inline asm
	st.global.u16 	[%rd41], %rs346;
	// begin inline asm
	{add.f16 %rs348,%rs346,%rs346;
}
	// end inline asm
	st.global.u16 	[%rd42], %rs348;
	shl.b32 	%r465, %r25, 15;
	add.s32 	%r466, %r465, %r1;
	mul.wide.s32 	%rd289, %r466, 2;
	add.s64 	%rd290, %rd1, %rd289;
	ld.global.u16 	%rs351, [%rd290];
	// begin inline asm
	{  cvt.f32.f16 %f491, %rs351;}

	// end inline asm
	// begin inline asm
	{  cvt.f32.f16 %f492, %rs348;}

	// end inline asm
	ld.shared.f32 	%f493, [%r3];
	fma.rn.f32 	%f494, %f491, %f492, %f493;
	st.shared.f32 	[%r3], %f494;
$L__BB0_70:
	bar.sync 	0;
	shl.b32 	%r467, %r4, 2;
	and.b32  	%r468, %r467, 256;
	mov.u32 	%r469, deltas;
	add.s32 	%r470, %r469, %r468;
	ld.shared.f32 	%f498, [%r470+140];
	ld.global.u16 	%rs353, [%rd4+70];
	// begin inline asm
	{  cvt.f32.f16 %f495, %rs353;}

	// end inline asm
	mul.f32 	%f499, %f2, %f495;
	ld.global.u16 	%rs354, [%rd5+70];
	// begin inline asm
	{  cvt.f32.f16 %f496, %rs354;}

	// end inline asm
	ld.global.u16 	%rs355, [%rd6+70];
	// begin inline asm
	{  cvt.f32.f16 %f497, %rs355;}

	// end inline asm
	add.f32 	%f500, %f496, %f497;
	mul.f32 	%f501, %f500, %f1;
	sub.f32 	%f502, %f498, %f501;
	mul.f32 	%f503, %f499, %f502;
	st.global.u16 	[%rd7+70], %rs2;
	mov.u32 	%r471, l_log_rand_val_fp32;
	add.s32 	%r472, %r471, %r468;
	ld.shared.f32 	%f504, [%r472+140];
	setp.leu.f32 	%p36, %f504, %f503;
	@%p36 bra 	$L__BB0_72;
	ld.global.u16 	%rs357, [%rd4+70];
	// begin inline asm
	{neg.f16 %rs356,%rs357;
}
	// end inline asm
	st.global.u16 	[%rd4+70], %rs356;
	// begin inline asm
	{add.f16 %rs358,%rs356,%rs356;
}
	// end inline asm
	st.global.u16 	[%rd7+70], %rs358;
	ld.global.u16 	%rs361, [%rd8+2293760];
	// begin inline asm
	{  cvt.f32.f16 %f505, %rs361;}

	// end inline asm
	// begin inline asm
	{  cvt.f32.f16 %f506, %rs358;}

	// end inline asm
	ld.shared.f32 	%f507, [%r3];
	fma.rn.f32 	%f508, %f505, %f506, %f507;
	st.shared.f32 	[%r3], %f508;
$L__BB0_72:
	bar.sync 	0;
	add.s32 	%r473, %r4, 36;
	and.b32  	%r474, %r473, 100;
	add.s32 	%r26, %r474, %r76;
	add.s32 	%r475, %r26, %r2;
	add.s32 	%r476, %r474, %r5;
	shl.b32 	%r477, %r473, 2;
	and.b32  	%r478, %r477, 400;
	mov.u32 	%r479, deltas;
	add.s32 	%r480, %r479, %r478;
	ld.shared.f32 	%f512, [%r480];
	mul.wide.s32 	%rd291, %r475, 2;
	add.s64 	%rd43, %rd3, %rd291;
	ld.global.u16 	%rs363, [%rd43];
	// begin inline asm
	{  cvt.f32.f16 %f509, %rs363;}

	// end inline asm
	mul.f32 	%f513, %f2, %f509;
	add.s32 	%r481, %r2, 16744448;
	and.b32  	%r482, %r481, 16744448;
	add.s32 	%r483, %r26, %r482;
	mul.wide.s32 	%rd292, %r483, 2;
	add.s64 	%rd293, %rd3, %rd292;
	ld.global.u16 	%rs364, [%rd293];
	// begin inline asm
	{  cvt.f32.f16 %f510, %rs364;}

	// end inline asm
	add.s32 	%r484, %r26, %r6;
	mul.wide.s32 	%rd294, %r484, 2;
	add.s64 	%rd295, %rd3, %rd294;
	ld.global.u16 	%rs365, [%rd295];
	// begin inline asm
	{  cvt.f32.f16 %f511, %rs365;}

	// end inline asm
	add.f32 	%f514, %f510, %f511;
	mul.f32 	%f515, %f514, %f1;
	sub.f32 	%f516, %f512, %f515;
	mul.f32 	%f517, %f513, %f516;
	mul.wide.s32 	%rd296, %r476, 2;
	add.s64 	%rd44, %rd2, %rd296;
	st.global.u16 	[%rd44], %rs2;
	mov.u32 	%r485, l_log_rand_val_fp32;
	add.s32 	%r486, %r485, %r478;
	ld.shared.f32 	%f518, [%r486];
	setp.leu.f32 	%p37, %f518, %f517;
	@%p37 bra 	$L__BB0_74;
	ld.global.u16 	%rs367, [%rd43];
	// begin inline asm
	{neg.f16 %rs366,%rs367;
}
	// end inline asm
	st.global.u16 	[%rd43], %rs366;
	// begin inline asm
	{add.f16 %rs368,%rs366,%rs366;
}
	// end inline asm
	st.global.u16 	[%rd44], %rs368;
	shl.b32 	%r487, %r26, 15;
	add.s32 	%r488, %r487, %r1;
	mul.wide.s32 	%rd297, %r488, 2;
	add.s64 	%rd298, %rd1, %rd297;
	ld.global.u16 	%rs371, [%rd298];
	// begin inline asm
	{  cvt.f32.f16 %f519, %rs371;}

	// end inline asm
	// begin inline asm
	{  cvt.f32.f16 %f520, %rs368;}

	// end inline asm
	ld.shared.f32 	%f521, [%r3];
	fma.rn.f32 	%f522, %f519, %f520, %f521;
	st.shared.f32 	[%r3], %f522;
$L__BB0_74:
	bar.sync 	0;
	shl.b32 	%r489, %r4, 2;
	and.b32  	%r490, %r489, 256;
	mov.u32 	%r491, deltas;
	add.s32 	%r492, %r491, %r490;
	ld.shared.f32 	%f526, [%r492+148];
	ld.global.u16 	%rs373, [%rd4+74];
	// begin inline asm
	{  cvt.f32.f16 %f523, %rs373;}

	// end inline asm
	mul.f32 	%f527, %f2, %f523;
	ld.global.u16 	%rs374, [%rd5+74];
	// begin inline asm
	{  cvt.f32.f16 %f524, %rs374;}

	// end inline asm
	ld.global.u16 	%rs375, [%rd6+74];
	// begin inline asm
	{  cvt.f32.f16 %f525, %rs375;}

	// end inline asm
	add.f32 	%f528, %f524, %f525;
	mul.f32 	%f529, %f528, %f1;
	sub.f32 	%f530, %f526, %f529;
	mul.f32 	%f531, %f527, %f530;
	st.global.u16 	[%rd7+74], %rs2;
	mov.u32 	%r493, l_log_rand_val_fp32;
	add.s32 	%r494, %r493, %r490;
	ld.shared.f32 	%f532, [%r494+148];
	setp.leu.f32 	%p38, %f532, %f531;
	@%p38 bra 	$L__BB0_76;
	ld.global.u16 	%rs377, [%rd4+74];
	// begin inline asm
	{neg.f16 %rs376,%rs377;
}
	// end inline asm
	st.global.u16 	[%rd4+74], %rs376;
	// begin inline asm
	{add.f16 %rs378,%rs376,%rs376;
}
	// end inline asm
	st.global.u16 	[%rd7+74], %rs378;
	ld.global.u16 	%rs381, [%rd8+2424832];
	// begin inline asm
	{  cvt.f32.f16 %f533, %rs381;}

	// end inline asm
	// begin inline asm
	{  cvt.f32.f16 %f534, %rs378;}

	// end inline asm
	ld.shared.f32 	%f535, [%r3];
	fma.rn.f32 	%f536, %f533, %f534, %f535;
	st.shared.f32 	[%r3], %f536;
$L__BB0_76:
	bar.sync 	0;
	add.s32 	%r495, %r4, 38;
	and.b32  	%r496, %r495, 102;
	add.s32 	%r27, %r496, %r76;
	add.s32 	%r497, %r27, %r2;
	add.s32 	%r498, %r496, %r5;
	shl.b32 	%r499, %r495, 2;
	and.b32  	%r500, %r499, 408;
	mov.u32 	%r501, deltas;
	add.s32 	%r502, %r501, %r500;
	ld.shared.f32 	%f540, [%r502];
	mul.wide.s32 	%rd299, %r497, 2;
	add.s64 	%rd45, %rd3, %rd299;
	ld.global.u16 	%rs383, [%rd45];
	// begin inline asm
	{  cvt.f32.f16 %f537, %rs383;}

	// end inline asm
	mul.f32 	%f541, %f2, %f537;
	add.s32 	%r503, %r2, 16744448;
	and.b32  	%r504, %r503, 16744448;
	add.s32 	%r505, %r27, %r504;
	mul.wide.s32 	%rd300, %r505, 2;
	add.s64 	%rd301, %rd3, %rd300;
	ld.global.u16 	%rs384, [%rd301];
	// begin inline asm
	{  cvt.f32.f16 %f538, %rs384;}

	// end inline asm
	add.s32 	%r506, %r27, %r6;
	mul.wide.s32 	%rd302, %r506, 2;
	add.s64 	%rd303, %rd3, %rd302;
	ld.global.u16 	%rs385, [%rd303];
	// begin inline asm
	{  cvt.f32.f16 %f539, %rs385;}

	// end inline asm
	add.f32 	%f542, %f538, %f539;
	mul.f32 	%f543, %f542, %f1;
	sub.f32 	%f544, %f540, %f543;
	mul.f32 	%f545, %f541, %f544;
	mul.wide.s32 	%rd304, %r498, 2;
	add.s64 	%rd46, %rd2, %rd304;
	st.global.u16 	[%rd46], %rs2;
	mov.u32 	%r507, l_log_rand_val_fp32;
	add.s32 	%r508, %r507, %r500;
	ld.shared.f32 	%f546, [%r508];
	setp.leu.f32 	%p39, %f546, %f545;
	@%p39 bra 	$L__BB0_78;
	ld.global.u16 	%rs387, [%rd45];
	// begin inline asm
	{neg.f16 %rs386,%rs387;
}
	// end inline asm
	st.global.u16 	[%rd45], %rs386;
	// begin inline asm
	{add.f16 %rs388,%rs386,%rs386;
}
	// end inline asm
	st.global.u16 	[%rd46], %rs388;
	shl.b32 	%r509, %r27, 15;
	add.s32 	%r510, %r509, %r1;
	mul.wide.s32 	%rd305, %r510, 2;
	add.s64 	%rd306, %rd1, %rd305;
	ld.global.u16 	%rs391, [%rd306];
	// begin inline asm
	{  cvt.f32.f16 %f547, %rs391;}

	// end inline asm
	// begin inline asm
	{  cvt.f32.f16 %f548, %rs388;}

	// end inline asm
	ld.shared.f32 	%f549, [%r3];
	fma.rn.f32 	%f550, %f547, %f548, %f549;
	st.shared.f32 	[%r3], %f550;
$L__BB0_78:
	bar.sync 	0;
	shl.b32 	%r511, %r4, 2;
	and.b32  	%r512, %r511, 256;
	mov.u32 	%r513, deltas;
	add.s32 	%r514, %r513, %r512;
	ld.shared.f32 	%f554, [%r514+156];
	ld.global.u16 	%rs393, [%rd4+78];
	// begin inline asm
	{  cvt.f32.f16 %f551, %rs393;}

	// end inline asm
	mul.f32 	%f555, %f2, %f551;
	ld.global.u16 	%rs394, [%rd5+78];
	// begin inline asm
	{  cvt.f32.f16 %f552, %rs394;}

	// end inline asm
	ld.global.u16 	%rs395, [%rd6+78];
	// begin inline asm
	{  cvt.f32.f16 %f553, %rs395;}

	// end inline asm
	add.f32 	%f556, %f552, %f553;
	mul.f32 	%f557, %f556, %f1;
	sub.f32 	%f558, %f554, %f557;
	mul.f32 	%f559, %f555, %f558;
	st.global.u16 	[%rd7+78], %rs2;
	mov.u32 	%r515, l_log_rand_val_fp32;
	add.s32 	%r516, %r515, %r512;
	ld.shared.f32 	%f560, [%r516+156];
	setp.leu.f32 	%p40, %f560, %f559;
	@%p40 bra 	$L__BB0_80;
	ld.global.u16 	%rs397, [%rd4+78];
	// begin inline asm
	{neg.f16 %rs396,%rs397;
}
	// end inline asm
	st.global.u16 	[%rd4+78], %rs396;
	// begin inline asm
	{add.f16 %rs398,%rs396,%rs396;
}
	// end inline asm
	st.global.u16 	[%rd7+78], %rs398;
	ld.global.u16 	%rs401, [%rd8+2555904];
	// begin inline asm
	{  cvt.f32.f16 %f561, %rs401;}

	// end inline asm
	// begin inline asm
	{  cvt.f32.f16 %f562, %rs398;}

	// end inline asm
	ld.shared.f32 	%f563, [%r3];
	fma.rn.f32 	%f564, %f561, %f562, %f563;
	st.shared.f32 	[%r3], %f564;
$L__BB0_80:
	bar.sync 	0;
	add.s32 	%r517, %r4, 40;
	and.b32  	%r518, %r517, 104;
	add.s32 	%r28, %r518, %r76;
	add.s32 	%r519, %r28, %r2;
	add.s32 	%r520, %r518, %r5;
	shl.b32 	%r521, %r517, 2;
	and.b32  	%r522, %r521, 416;
	mov.u32 	%r523, deltas;
	add.s32 	%r524, %r523, %r522;
	ld.shared.f32 	%f568, [%r524];
	mul.wide.s32 	%rd307, %r519, 2;
	add.s64 	%rd47, %rd3, %rd307;
	ld.global.u16 	%rs403, [%rd47];
	// begin inline asm
	{  cvt.f32.f16 %f565, %rs403;}

	// end inline asm
	mul.f32 	%f569, %f2, %f565;
	add.s32 	%r525, %r2, 16744448;
	and.b32  	%r526, %r525, 16744448;
	add.s32 	%r527, %r28, %r526;
	mul.wide.s32 	%rd308, %r527, 2;
	add.s64 	%rd309, %rd3, %rd308;
	ld.global.u16 	%rs404, [%rd309];
	// begin inline asm
	{  cvt.f32.f16 %f566, %rs404;}

	// end inline asm
	add.s32 	%r528, %r28, %r6;
	mul.wide.s32 	%rd310, %r528, 2;
	add.s64 	%rd311, %rd3, %rd310;
	ld.global.u16 	%rs405, [%rd311];
	// begin inline asm
	{  cvt.f32.f16 %f567, %rs405;}

	// end inline asm
	add.f32 	%f570, %f566, %f567;
	mul.f32 	%f571, %f570, %f1;
	sub.f32 	%f572, %f568, %f571;
	mul.f32 	%f573, %f569, %f572;
	mul.wide.s32 	%rd312, %r520, 2;
	add.s64 	%rd48, %rd2, %rd312;
	st.global.u16 	[%rd48], %rs2;
	mov.u32 	%r529, l_log_rand_val_fp32;
	add.s32 	%r530, %r529, %r522;
	ld.shared.f32 	%f574, [%r530];
	setp.leu.f32 	%p41, %f574, %f573;
	@%p41 bra 	$L__BB0_82;
	ld.global.u16 	%rs407, [%rd47];
	// begin inline asm
	{neg.f16 %rs406,%rs407;
}
	// end inline asm
	st.global.u16 	[%rd47], %rs406;
	// begin inline asm
	{add.f16 %rs408,%rs406,%rs406;
}
	// end inline asm
	st.global.u16 	[%rd48], %rs408;
	shl.b32 	%r531, %r28, 15;
	add.s32 	%r532, %r531, %r1;
	mul.wide.s32 	%rd313, %r532, 2;
	add.s64 	%rd314, %rd1, %rd313;
	ld.global.u16 	%rs411, [%rd314];
	// begin inline asm
	{  cvt.f32.f16 %f575, %rs411;}

	// end inline asm
	// begin inline asm
	{  cvt.f32.f16 %f576, %rs408;}

	// end inline asm
	ld.shared.f32 	%f577, [%r3];
	fma.rn.f32 	%f578, %f575, %f576, %f577;
	st.shared.f32 	[%r3], %f578;
$L__BB0_82:
	bar.sync 	0;
	shl.b32 	%r533, %r4, 2;
	and.b32  	%r534, %r533, 256;
	mov.u32 	%r535, deltas;
	add.s32 	%r536, %r535, %r534;
	ld.shared.f32 	%f582, [%r536+164];
	ld.global.u16 	%rs413, [%rd4+82];
	// begin inline asm
	{  cvt.f32.f16 %f579, %rs413;}

	// end inline asm
	mul.f32 	%f583, %f2, %f579;
	ld.global.u16 	%rs414, [%rd5+82];
	// begin inline asm
	{  cvt.f32.f16 %f580, %rs414;}

	// end inline asm
	ld.global.u16 	%rs415, [%rd6+82];
	// begin inline asm
	{  cvt.f32.f16 %f581, %rs415;}

	// end inline asm
	add.f32 	%f584, %f580, %f581;
	mul.f32 	%f585, %f584, %f1;
	sub.f32 	%f586, %f582, %f585;
	mul.f32 	%f587, %f583, %f586;
	st.global.u16 	[%rd7+82], %rs2;
	mov.u32 	%r537, l_log_rand_val_fp32;
	add.s32 	%r538, %r537, %r534;
	ld.shared.f32 	%f588, [%r538+164];
	setp.leu.f32 	%p42, %f588, %f587;
	@%p42 bra 	$L__BB0_84;
	ld.global.u16 	%rs417, [%rd4+82];
	// begin inline asm
	{neg.f16 %rs416,%rs417;
}
	// end inline asm
	st.global.u16 	[%rd4+82], %rs416;
	// begin inline asm
	{add.f16 %rs418,%rs416,%rs416;
}
	// end inline asm
	st.global.u16 	[%rd7+82], %rs418;
	ld.global.u16 	%rs421, [%rd8+2686976];
	// begin inline asm
	{  cvt.f32.f16 %f589, %rs421;}

	// end inline asm
	// begin inline asm
	{  cvt.f32.f16 %f590, %rs418;}

	// end inline asm
	ld.shared.f32 	%f591, [%r3];
	fma.rn.f32 	%f592, %f589, %f590, %f591;
	st.shared.f32 	[%r3], %f592;
$L__BB0_84:
	bar.sync 	0;
	add.s32 	%r539, %r4, 42;
	and.b32  	%r540, %r539, 106;
	add.s32 	%r29, %r540, %r76;
	add.s32 	%r541, %r29, %r2;
	add.s32 	%r542, %r540, %r5;
	shl.b32 	%r543, %r539, 2;
	and.b32  	%r544, %r543, 424;
	mov.u32 	%r545, deltas;
	add.s32 	%r546, %r545, %r544;
	ld.shared.f32 	%f596, [%r546];
	mul.wide.s32 	%rd315, %r541, 2;
	add.s64 	%rd49, %rd3, %rd315;
	ld.global.u16 	%rs423, [%rd49];
	// begin inline asm
	{  cvt.f32.f16 %f593, %rs423;}

	// end inline asm
	mul.f32 	%f597, %f2, %f593;
	add.s32 	%r547, %r2, 16744448;
	and.b32  	%r548, %r547, 16744448;
	add.s32 	%r549, %r29, %r548;
	mul.wide.s32 	%rd316, %r549, 2;
	add.s64 	%rd317, %rd3, %rd316;
	ld.global.u16 	%rs424, [%rd317];
	// begin inline asm
	{  cvt.f32.f16 %f594, %rs424;}

	// end inline asm
	add.s32 	%r550, %r29, %r6;
	mul.wide.s32 	%rd318, %r550, 2;
	add.s64 	%rd319, %rd3, %rd318;
	ld.global.u16 	%rs425, [%rd319];
	// begin inline asm
	{  cvt.f32.f16 %f595, %rs425;}

	// end inline asm
	add.f32 	%f598, %f594, %f595;
	mul.f32 	%f599, %f598, %f1;
	sub.f32 	%f600, %f596, %f599;
	mul.f32 	%f601, %f597, %f600;
	mul.wide.s32 	%rd320, %r542, 2;
	add.s64 	%rd50, %rd2, %rd320;
	st.global.u16 	[%rd50], %rs2;
	mov.u32 	%r551, l_log_rand_val_fp32;
	add.s32 	%r552, %r551, %r544;
	ld.shared.f32 	%f602, [%r552];
	setp.leu.f32 	%p43, %f602, %f601;
	@%p43 bra 	$L__BB0_86;
	ld.global.u16 	%rs427, [%rd49];
	// begin inline asm
	{neg.f16 %rs426,%rs427;
}
	// end inline asm
	st.global.u16 	[%rd49], %rs426;
	// begin inline asm
	{add.f16 %rs428,%rs426,%rs426;
}
	// end inline asm
	st.global.u16 	[%rd50], %rs428;
	shl.b32 	%r553, %r29, 15;
	add.s32 	%r554, %r553, %r1;
	mul.wide.s32 	%rd321, %r554, 2;
	add.s64 	%rd322, %rd1, %rd321;
	ld.global.u16 	%rs431, [%rd322];
	// begin inline asm
	{  cvt.f32.f16 %f603, %rs431;}

	// end inline asm
	// begin inline asm
	{  cvt.f32.f16 %f604, %rs428;}

	// end inline asm
	ld.shared.f32 	%f605, [%r3];
	fma.rn.f32 	%f606, %f603, %f604, %f605;
	st.shared.f32 	[%r3], %f606;
$L__BB0_86:
	bar.sync 	0;
	shl.b32 	%r555, %r4, 2;
	and.b32  	%r556, %r555, 256;
	mov.u32 	%r557, deltas;
	add.s32 	%r558, %r557, %r556;
	ld.shared.f32 	%f610, [%r558+172];
	ld.global.u16 	%rs433, [%rd4+86];
	// begin inline asm
	{  cvt.f32.f16 %f607, %rs433;}

	// end inline asm
	mul.f32 	%f611, %f2, %f607;
	ld.global.u16 	%rs434, [%rd5+86];
	// begin inline asm
	{  cvt.f32.f16 %f608, %rs434;}

	// end inline asm
	ld.global.u16 	%rs435, [%rd6+86];
	// begin inline asm
	{  cvt.f32.f16 %f609, %rs435;}

	// end inline asm
	add.f32 	%f612, %f608, %f609;
	mul.f32 	%f613, %f612, %f1;
	sub.f32 	%f614, %f610, %f613;
	mul.f32 	%f615, %f611, %f614;
	st.global.u16 	[%rd7+86], %rs2;
	mov.u32 	%r559, l_log_rand_val_fp32;
	add.s32 	%r560, %r559, %r556;
	ld.shared.f32 	%f616, [%r560+172];
	setp.leu.f32 	%p44, %f616, %f615;
	@%p44 bra 	$L__BB0_88;
	ld.global.u16 	%rs437, [%rd4+86];
	// begin inline asm
	{neg.f16 %rs436,%rs437;
}
	// end inline asm
	st.global.u16 	[%rd4+86], %rs436;
	// begin inline asm
	{add.f16 %rs438,%rs436,%rs436;
}
	// end inline asm
	st.global.u16 	[%rd7+86], %rs438;
	ld.global.u16 	%rs441, [%rd8+2818048];
	// begin inline asm
	{  cvt.f32.f16 %f617, %rs441;}

	// end inline asm
	// begin inline asm
	{  cvt.f32.f16 %f618, %rs438;}

	// end inline asm
	ld.shared.f32 	%f619, [%r3];
	fma.rn.f32 	%f620, %f617, %f618, %f619;
	st.shared.f32 	[%r3], %f620;
$L__BB0_88:
	bar.sync 	0;
	add.s32 	%r561, %r4, 44;
	and.b32  	%r562, %r561, 108;
	add.s32 	%r30, %r562, %r76;
	add.s32 	%r563, %r30, %r2;
	add.s32 	%r564, %r562, %r5;
	shl.b32 	%r565, %r561, 2;
	and.b32  	%r566, %r565, 432;
	mov.u32 	%r567, deltas;
	add.s32 	%r568, %r567, %r566;
	ld.shared.f32 	%f624, [%r568];
	mul.wide.s32 	%rd323, %r563, 2;
	add.s64 	%rd51, %rd3, %rd323;
	ld.global.u16 	%rs443, [%rd51];
	// begin inline asm
	{  cvt.f32.f16 %f621, %rs443;}

	// end inline asm
	mul.f32 	%f625, %f2, %f621;
	add.s32 	%r569, %r2, 16744448;
	and.b32  	%r570, %r569, 16744448;
	add.s32 	%r571, %r30, %r570;
	mul.wide.s32 	%rd324, %r571, 2;
	add.s64 	%rd325, %rd3, %rd324;
	ld.global.u16 	%rs444, [%rd325];
	// begin inline asm
	{  cvt.f32.f16 %f622, %rs444;}

	// end inline asm
	add.s32 	%r572, %r30, %r6;
	mul.wide.s32 	%rd326, %r572, 2;
	add.s64 	%rd327, %rd3, %rd326;
	ld.global.u16 	%rs445, [%rd327];
	// begin inline asm
	{  cvt.f32.f16 %f623, %rs445;}

	// end inline asm
	add.f32 	%f626, %f622, %f623;
	mul.f32 	%f627, %f626, %f1;
	sub.f32 	%f628, %f624, %f627;
	mul.f32 	%f629, %f625, %f628;
	mul.wide.s32 	%rd328, %r564, 2;
	add.s64 	%rd52, %rd2, %rd328;
	st.global.u16 	[%rd52], %rs2;
	mov.u32 	%r573, l_log_rand_val_fp32;
	add.s32 	%r574, %r573, %r566;
	ld.shared.f32 	%f630, [%r574];
	setp.leu.f32 	%p45, %f630, %f629;
	@%p45 bra 	$L__BB0_90;
	ld.global.u16 	%rs447, [%rd51];
	// begin inline asm
	{neg.f16 %rs446,%rs447;
}
	// end inline asm
	st.global.u16 	[%rd51], %rs446;
	// begin inline asm
	{add.f16 %rs448,%rs446,%rs446;
}
	// end inline asm
	st.global.u16 	[%rd52], %rs448;
	shl.b32 	%r575, %r30, 15;
	add.s32 	%r576, %r575, %r1;
	mul.wide.s32 	%rd329, %r576, 2;
	add.s64 	%rd330, %rd1, %rd329;
	ld.global.u16 	%rs451, [%rd330];
	// begin inline asm
	{  cvt.f32.f16 %f631, %rs451;}

	// end inline asm
	// begin inline asm
	{  cvt.f32.f16 %f632, %rs448;}

	// end inline asm
	ld.shared.f32 	%f633, [%r3];
	fma.rn.f32 	%f634, %f631, %f632, %f633;
	st.shared.f32 	[%r3], %f634;
$L__BB0_90:
	bar.sync 	0;
	shl.b32 	%r577, %r4, 2;
	and.b32  	%r578, %r577, 256;
	mov.u32 	%r579, deltas;
	add.s32 	%r580, %r579, %r578;
	ld.shared.f32 	%f638, [%r580+180];
	ld.global.u16 	%rs453, [%rd4+90];
	// begin inline asm
	{  cvt.f32.f16 %f635, %rs453;}

	// end inline asm
	mul.f32 	%f639, %f2, %f635;
	ld.global.u16 	%rs454, [%rd5+90];
	// begin inline asm
	{  cvt.f32.f16 %f636, %rs454;}

	// end inline asm
	ld.global.u16 	%rs455, [%rd6+90];
	// begin inline asm
	{  cvt.f32.f16 %f637, %rs455;}

	// end inline asm
	add.f32 	%f640, %f636, %f637;
	mul.f32 	%f641, %f640, %f1;
	sub.f32 	%f642, %f638, %f641;
	mul.f32 	%f643, %f639, %f642;
	st.global.u16 	[%rd7+90], %rs2;
	mov.u32 	%r581, l_log_rand_val_fp32;
	add.s32 	%r582, %r581, %r578;
	ld.shared.f32 	%f644, [%r582+180];
	setp.leu.f32 	%p46, %f644, %f643;
	@%p46 bra 	$L__BB0_92;
	ld.global.u16 	%rs457, [%rd4+90];
	// begin inline asm
	{neg.f16 %rs456,%rs457;
}
	// end inline asm
	st.global.u16 	[%rd4+90], %rs456;
	// begin inline asm
	{add.f16 %rs458,%rs456,%rs456;
}
	// end inline asm
	st.global.u16 	[%rd7+90], %rs458;
	ld.global.u16 	%rs461, [%rd8+2949120];
	// begin inline asm
	{  cvt.f32.f16 %f645, %rs461;}

	// end inline asm
	// begin inline asm
	{  cvt.f32.f16 %f646, %rs458;}

	// end inline asm
	ld.shared.f32 	%f647, [%r3];
	fma.rn.f32 	%f648, %f645, %f646, %f647;
	st.shared.f32 	[%r3], %f648;
$L__BB0_92:
	bar.sync 	0;
	add.s32 	%r583, %r4, 46;
	and.b32  	%r584, %r583, 110;
	add.s32 	%r31, %r584, %r76;
	add.s32 	%r585, %r31, %r2;
	add.s32 	%r586, %r584, %r5;
	shl.b32 	%r587, %r583, 2;
	and.b32  	%r588, %r587, 440;
	mov.u32 	%r589, deltas;
	add.s32 	%r590, %r589, %r588;
	ld.shared.f32 	%f652, [%r590];
	mul.wide.s32 	%rd331, %r585, 2;
	add.s64 	%rd53, %rd3, %rd331;
	ld.global.u16 	%rs463, [%rd53];
	// begin inline asm
	{  cvt.f32.f16 %f649, %rs463;}

	// end inline asm
	mul.f32 	%f653, %f2, %f649;
	add.s32 	%r591, %r2, 16744448;
	and.b32  	%r592, %r591, 16744448;
	add.s32 	%r593, %r31, %r592;
	mul.wide.s32 	%rd332, %r593, 2;
	add.s64 	%rd333, %rd3, %rd332;
	ld.global.u16 	%rs464, [%rd333];
	// begin inline asm
	{  cvt.f32.f16 %f650, %rs464;}

	// end inline asm
	add.s32 	%r594, %r31, %r6;
	mul.wide.s32 	%rd334, %r594, 2;
	add.s64 	%rd335, %rd3, %rd334;
	ld.global.u16 	%rs465, [%rd335];
	// begin inline asm
	{  cvt.f32.f16 %f651, %rs465;}

	// end inline asm
	add.f32 	%f654, %f650, %f651;
	mul.f32 	%f655, %f654, %f1;
	sub.f32 	%f656, %f652, %f655;
	mul.f32 	%f657, %f653, %f656;
	mul.wide.s32 	%rd336, %r586, 2;
	add.s64 	%rd54, %rd2, %rd336;
	st.global.u16 	[%rd54], %rs2;
	mov.u32 	%r595, l_log_rand_val_fp32;
	add.s32 	%r596, %r595, %r588;
	ld.shared.f32 	%f658, [%r596];
	setp.leu.f32 	%p47, %f658, %f657;
	@%p47 bra 	$L__BB0_94;
	ld.global.u16 	%rs467, [%rd53];
	// begin inline asm
	{neg.f16 %rs466,%rs467;
}
	// end inline asm
	st.global.u16 	[%rd53], %rs466;
	// begin inline asm
	{add.f16 %rs468,%rs466,%rs466;
}
	// end inline asm
	st.global.u16 	[%rd54], %rs468;
	shl.b32 	%r597, %r31, 15;
	add.s32 	%r598, %r597, %r1;
	mul.wide.s32 	%rd337, %r598, 2;
	add.s64 	%rd338, %rd1, %rd337;
	ld.global.u16 	%rs471, [%rd338];
	// begin inline asm
	{  cvt.f32.f16 %f659, %rs471;}

	// end inline asm
	// begin inline asm
	{  cvt.f32.f16 %f660, %rs468;}

	// end inline asm
	ld.shared.f32 	%f661, [%r3];
	fma.rn.f32 	%f662, %f659, %f660, %f661;
	st.shared.f32 	[%r3], %f662;
$L__BB0_94:
	bar.sync 	0;
	shl.b32 	%r599, %r4, 2;
	and.b32  	%r600, %r599, 256;
	mov.u32 	%r601, deltas;
	add.s32 	%r602, %r601, %r600;
	ld.shared.f32 	%f666, [%r602+188];
	ld.global.u16 	%rs473, [%rd4+94];
	// begin inline asm
	{  cvt.f32.f16 %f663, %rs473;}

	// end inline asm
	mul.f32 	%f667, %f2, %f663;
	ld.global.u16 	%rs474, [%rd5+94];
	// begin inline asm
	{  cvt.f32.f16 %f664, %rs474;}

	// end inline asm
	ld.global.u16 	%rs475, [%rd6+94];
	// begin inline asm
	{  cvt.f32.f16 %f665, %rs475;}

	// end inline asm
	add.f32 	%f668, %f664, %f665;
	mul.f32 	%f669, %f668, %f1;
	sub.f32 	%f670, %f666, %f669;
	mul.f32 	%f671, %f667, %f670;
	st.global.u16 	[%rd7+94], %rs2;
	mov.u32 	%r603, l_log_rand_val_fp32;
	add.s32 	%r604, %r603, %r600;
	ld.shared.f32 	%f672, [%r604+188];
	setp.leu.f32 	%p48, %f672, %f671;
	@%p48 bra 	$L__BB0_96;
	ld.global.u16 	%rs477, [%rd4+94];
	// begin inline asm
	{neg.f16 %rs476,%rs477;
}
	// end inline asm
	st.global.u16 	[%rd4+94], %rs476;
	// begin inline asm
	{add.f16 %rs478,%rs476,%rs476;
}
	// end inline asm
	st.global.u16 	[%rd7+94], %rs478;
	ld.global.u16 	%rs481, [%rd8+3080192];
	// begin inline asm
	{  cvt.f32.f16 %f673, %rs481;}

	// end inline asm
	// begin inline asm
	{  cvt.f32.f16 %f674, %rs478;}

	// end inline asm
	ld.shared.f32 	%f675, [%r3];
	fma.rn.f32 	%f676, %f673, %f674, %f675;
	st.shared.f32 	[%r3], %f676;
$L__BB0_96:
	bar.sync 	0;
	add.s32 	%r605, %r4, 48;
	and.b32  	%r606, %r605, 112;
	add.s32 	%r32, %r606, %r76;
	add.s32 	%r607, %r32, %r2;
	add.s32 	%r608, %r606, %r5;
	shl.b32 	%r609, %r605, 2;
	and.b32  	%r610, %r609, 448;
	mov.u32 	%r611, deltas;
	add.s32 	%r612, %r611, %r610;
	ld.shared.f32 	%f680, [%r612];
	mul.wide.s32 	%rd339, %r607, 2;
	add.s64 	%rd55, %rd3, %rd339;
	ld.global.u16 	%rs483, [%rd55];
	// begin inline asm
	{  cvt.f32.f16 %f677, %rs483;}

	// end inline asm
	mul.f32 	%f681, %f2, %f677;
	add.s32 	%r613, %r2, 16744448;
	and.b32  	%r614, %r613, 16744448;
	add.s32 	%r615, %r32, %r614;
	mul.wide.s32 	%rd340, %r615, 2;
	add.s64 	%rd341, %rd3, %rd340;
	ld.global.u16 	%rs484, [%rd341];
	// begin inline asm
	{  cvt.f32.f16 %f678, %rs484;}

	// end inline asm
	add.s32 	%r616, %r32, %r6;
	mul.wide.s32 	%rd342, %r616, 2;
	add.s64 	%rd343, %rd3, %rd342;
	ld.global.u16 	%rs485, [%rd343];
	// begin inline asm
	{  cvt.f32.f16 %f679, %rs485;}

	// end inline asm
	add.f32 	%f682, %f678, %f679;
	mul.f32 	%f683, %f682, %f1;
	sub.f32 	%f684, %f680, %f683;
	mul.f32 	%f685, %f681, %f684;
	mul.wide.s32 	%rd344, %r608, 2;
	add.s64 	%rd56, %rd2, %rd344;
	st.global.u16 	[%rd56], %rs2;
	mov.u32 	%r617, l_log_rand_val_fp32;
	add.s32 	%r618, %r617, %r610;
	ld.shared.f32 	%f686, [%r618];
	setp.leu.f32 	%p49, %f686, %f685;
	@%p49 bra 	$L__BB0_98;
	ld.global.u16 	%rs487, [%rd55];
	// begin inline asm
	{neg.f16 %rs486,%rs487;
}
	// end inline asm
	st.global.u16 	[%rd55], %rs486;
	// begin inline asm
	{add.f16 %rs488,%rs486,%rs486;
}
	// end inline asm
	st.global.u16 	[%rd56], %rs488;
	shl.b32 	%r619, %r32, 15;
	add.s32 	%r620, %r619, %r1;
	mul.wide.s32 	%rd345, %r620, 2;
	add.s64 	%rd346, %rd1, %rd345;
	ld.global.u16 	%rs491, [%rd346];
	// begin inline asm
	{  cvt.f32.f16 %f687, %rs491;}

	// end inline asm
	// begin inline asm
	{  cvt.f32.f16 %f688, %rs488;}

	// end inline asm
	ld.shared.f32 	%f689, [%r3];
	fma.rn.f32 	%f690, %f687, %f688, %f689;
	st.shared.f32 	[%r3], %f690;
$L__BB0_98:
	bar.sync 	0;
	shl.b32 	%r621, %r4, 2;
	and.b32  	%r622, %r621, 256;
	mov.u32 	%r623, deltas;
	add.s32 	%r624, %r623, %r622;
	ld.shared.f32 	%f694, [%r624+196];
	ld.global.u16 	%rs493, [%rd4+98];
	// begin inline asm
	{  cvt.f32.f16 %f691, %rs493;}

	// end inline asm
	mul.f32 	%f695, %f2, %f691;
	ld.global.u16 	%rs494, [%rd5+98];
	// begin inline asm
	{  cvt.f32.f16 %f692, %rs494;}

	// end inline asm
	ld.global.u16 	%rs495, [%rd6+98];
	// begin inline asm
	{  cvt.f32.f16 %f693, %rs495;}

	// end inline asm
	add.f32 	%f696, %f692, %f693;
	mul.f32 	%f697, %f696, %f1;
	sub.f32 	%f698, %f694, %f697;
	mul.f32 	%f699, %f695, %f698;
	st.global.u16 	[%rd7+98], %rs2;
	mov.u32 	%r625, l_log_rand_val_fp32;
	add.s32 	%r626, %r625, %r622;
	ld.shared.f32 	%f700, [%r626+196];
	setp.leu.f32 	%p50, %f700, %f699;
	@%p50 bra 	$L__BB0_100;
	ld.global.u16 	%rs497, [%rd4+98];
	// begin inline asm
	{neg.f16 %rs496,%rs497;
}
	// end inline asm
	st.global.u16 	[%rd4+98], %rs496;
	// begin inline asm
	{add.f16 %rs498,%rs496,%rs496;
}
	// end inline asm
	st.global.u16 	[%rd7+98], %rs498;
	ld.global.u16 	%rs501, [%rd8+3211264];
	// begin inline asm
	{  cvt.f32.f16 %f701, %rs501;}

	// end inline asm
	// begin inline asm
	{  cvt.f32.f16 %f702, %rs498;}

	// end inline asm
	ld.shared.f32 	%f703, [%r3];
	fma.rn.f32 	%f704, %f701, %f702, %f703;
	st.shared.f32 	[%r3], %f704;
$L__BB0_100:
	bar.sync 	0;
	add.s32 	%r627, %r4, 50;
	and.b32  	%r628, %r627, 114;
	add.s32 	%r33, %r628, %r76;
	add.s32 	%r629, %r33, %r2;
	add.s32 	%r630, %r628, %r5;
	shl.b32 	%r631, %r627, 2;
	and.b32  	%r632, %r631, 456;
	mov.u32 	%r633, deltas;
	add.s32 	%r634, %r633, %r632;
	ld.shared.f32 	%f708, [%r634];
	mul.wide.s32 	%rd347, %r629, 2;
	add.s64 	%rd57, %rd3, %rd347;
	ld.global.u16 	%rs503, [%rd57];
	// begin inline asm
	{  cvt.f32.f16 %f705, %rs503;}

	// end inline asm
	mul.f32 	%f709, %f2, %f705;
	add.s32 	%r635, %r2, 16744448;
	and.b32  	%r636, %r635, 16744448;
	add.s32 	%r637, %r33, %r636;
	mul.wide.s32 	%rd348, %r637, 2;
	add.s64 	%rd349, %rd3, %rd348;
	ld.global.u16 	%rs504, [%rd349];
	// begin inline asm
	{  cvt.f32.f16 %f706, %rs504;}

	// end inline asm
	add.s32 	%r638, %r33, %r6;
	mul.wide.s32 	%rd350, %r638, 2;
	add.s64 	%rd351, %rd3, %rd350;
	ld.global.u16 	%rs505, [%rd351];
	// begin inline asm
	{  cvt.f32.f16 %f707, %rs505;}

	// end inline asm
	add.f32 	%f710, %f706, %f707;
	mul.f32 	%f711, %f710, %f1;
	sub.f32 	%f712, %f708, %f711;
	mul.f32 	%f713, %f709, %f712;
	mul.wide.s32 	%rd352, %r630, 2;
	add.s64 	%rd58, %rd2, %rd352;
	st.global.u16 	[%rd58], %rs2;
	mov.u32 	%r639, l_log_rand_val_fp32;
	add.s32 	%r640, %r639, %r632;
	ld.shared.f32 	%f714, [%r640];
	setp.leu.f32 	%p51, %f714, %f713;
	@%p51 bra 	$L__BB0_102;
	ld.global.u16 	%rs507, [%rd57];
	// begin inline asm
	{neg.f16 %rs506,%rs507;
}
	// end inline asm
	st.global.u16 	[%rd57], %rs506;
	// begin inline asm
	{add.f16 %rs508,%rs506,%rs506;
}
	// end inline asm
	st.global.u16 	[%rd58], %rs508;
	shl.b32 	%r641, %r33, 15;
	add.s32 	%r642, %r641, %r1;
	mul.wide.s32 	%rd353, %r642, 2;
	add.s64 	%rd354, %rd1, %rd353;
	ld.global.u16 	%rs511, [%rd354];
	// begin inline asm
	{  cvt.f32.f16 %f715, %rs511;}

	// end inline asm
	// begin inline asm
	{  cvt.f32.f16 %f716, %rs508;}

	// end inline asm
	ld.shared.f32 	%f717, [%r3];
	fma.rn.f32 	%f718, %f715, %f716, %f717;
	st.shared.f32 	[%r3], %f718;
$L__BB0_102:
	bar.sync 	0;
	shl.b32 	%r643, %r4, 2;
	and.b32  	%r644, %r643, 256;
	mov.u32 	%r645, deltas;
	add.s32 	%r646, %r645, %r644;
	ld.shared.f32 	%f722, [%r646+204];
	ld.global.u16 	%rs513, [%rd4+102];
	// begin inline asm
	{  cvt.f32.f16 %f719, %rs513;}

	// end inline asm
	mul.f32 	%f723, %f2, %f719;
	ld.global.u16 	%rs514, [%rd5+102];
	// begin inline asm
	{  cvt.f32.f16 %f720, %rs514;}

	// end inline asm
	ld.global.u16 	%rs515, [%rd6+102];
	// begin inline asm
	{  cvt.f32.f16 %f721, %rs515;}

	// end inline asm
	add.f32 	%f724, %f720, %f721;
	mul.f32 	%f725, %f724, %f1;
	sub.f32 	%f726, %f722, %f725;
	mul.f32 	%f727, %f723, %f726;
	st.global.u16 	[%rd7+102], %rs2;
	mov.u32 	%r647, l_log_rand_val_fp32;
	add.s32 	%r648, %r647, %r644;
	ld.shared.f32 	%f728, [%r648+204];
	setp.leu.f32 	%p52, %f728, %f727;
	@%p52 bra 	$L__BB0_104;
	ld.global.u16 	%rs517, [%rd4+102];
	// begin inline asm
	{neg.f16 %rs516,%rs517;
}
	// end inline asm
	st.global.u16 	[%rd4+102], %rs516;
	// begin inline asm
	{add.f16 %rs518,%rs516,%rs516;
}
	// end inline asm
	st.global.u16 	[%rd7+102], %rs518;
	ld.global.u16 	%rs521, [%rd8+3342336];
	// begin inline asm
	{  cvt.f32.f16 %f729, %rs521;}

	// end inline asm
	// begin inline asm
	{  cvt.f32.f16 %f730, %rs518;}

	// end inline asm
	ld.shared.f32 	%f731, [%r3];
	fma.rn.f32 	%f732, %f729, %f730, %f731;
	st.shared.f32 	[%r3], %f732;
$L__BB0_104:
	bar.sync 	0;
	add.s32 	%r649, %r4, 52;
	and.b32  	%r650, %r649, 116;
	add.s32 	%r34, %r650, %r76;
	add.s32 	%r651, %r34, %r2;
	add.s32 	%r652, %r650, %r5;
	shl.b32 	%r653, %r649, 2;
	and.b32  	%r654, %r653, 464;
	mov.u32 	%r655, deltas;
	add.s32 	%r656, %r655, %r654;
	ld.shared.f32 	%f736, [%r656];
	mul.wide.s32 	%rd355, %r651, 2;
	add.s64 	%rd59, %rd3, %rd355;
	ld.global.u16 	%rs523, [%rd59];
	// begin inline asm
	{  cvt.f32.f16 %f733, %rs523;}

	// end inline asm
	mul.f32 	%f737, %f2, %f733;
	add.s32 	%r657, %r2, 16744448;
	and.b32  	%r658, %r657, 16744448;
	add.s32 	%r659, %r34, %r658;
	mul.wide.s32 	%rd356, %r659, 2;
	add.s64 	%rd357, %rd3, %rd356;
	ld.global.u16 	%rs524, [%rd357];
	// begin inline asm
	{  cvt.f32.f16 %f734, %rs524;}

	// end inline asm
	add.s32 	%r660, %r34, %r6;
	mul.wide.s32 	%rd358, %r660, 2;
	add.s64 	%rd359, %rd3, %rd358;
	ld.global.u16 	%rs525, [%rd359];
	// begin inline asm
	{  cvt.f32.f16 %f735, %rs525;}

	// end inline asm
	add.f32 	%f738, %f734, %f735;
	mul.f32 	%f739, %f738, %f1;
	sub.f32 	%f740, %f736, %f739;
	mul.f32 	%f741, %f737, %f740;
	mul.wide.s32 	%rd360, %r652, 2;
	add.s64 	%rd60, %rd2, %rd360;
	st.global.u16 	[%rd60], %rs2;
	mov.u32 	%r661, l_log_rand_val_fp32;
	add.s32 	%r662, %r661, %r654;
	ld.shared.f32 	%f742, [%r662];
	setp.leu.f32 	%p53, %f742, %f741;
	@%p53 bra 	$L__BB0_106;
	ld.global.u16 	%rs527, [%rd59];
	// begin inline asm
	{neg.f16 %rs526,%rs527;
}
	// end inline asm
	st.global.u16 	[%rd59], %rs526;
	// begin inline asm
	{add.f16 %rs528,%rs526,%rs526;
}
	// end inline asm
	st.global.u16 	[%rd60], %rs528;
	shl.b32 	%r663, %r34, 15;
	add.s32 	%r664, %r663, %r1;
	mul.wide.s32 	%rd361, %r664, 2;
	add.s64 	%rd362, %rd1, %rd361;
	ld.global.u16 	%rs531, [%rd362];
	// begin inline asm
	{  cvt.f32.f16 %f743, %rs531;}

	// end inline asm
	// begin inline asm
	{  cvt.f32.f16 %f744, %rs528;}

	// end inline asm
	ld.shared.f32 	%f745, [%r3];
	fma.rn.f32 	%f746, %f743, %f744, %f745;
	st.shared.f32 	[%r3], %f746;
$L__BB0_106:
	bar.sync 	0;
	shl.b32 	%r665, %r4, 2;
	and.b32  	%r666, %r665, 256;
	mov.u32 	%r667, deltas;
	add.s32 	%r668, %r667, %r666;
	ld.shared.f32 	%f750, [%r668+212];
	ld.global.u16 	%rs533, [%rd4+106];
	// begin inline asm
	{  cvt.f32.f16 %f747, %rs533;}

	// end inline asm
	mul.f32 	%f751, %f2, %f747;
	ld.global.u16 	%rs534, [%rd5+106];
	// begin inline asm
	{  cvt.f32.f16 %f748, %rs534;}

	// end inline asm
	ld.global.u16 	%rs535, [%rd6+106];
	// begin inline asm
	{  cvt.f32.f16 %f749, %rs535;}

	// end inline asm
	add.f32 	%f752, %f748, %f749;
	mul.f32 	%f753, %f752, %f1;
	sub.f32 	%f754, %f750, %f753;
	mul.f32 	%f755, %f751, %f754;
	st.global.u16 	[%rd7+106], %rs2;
	mov.u32 	%r669, l_log_rand_val_fp32;
	add.s32 	%r670, %r669, %r666;
	ld.shared.f32 	%f756, [%r670+212];
	setp.leu.f32 	%p54, %f756, %f755;
	@%p54 bra 	$L__BB0_108;
	ld.global.u16 	%rs537, [%rd4+106];
	// begin inline asm
	{neg.f16 %rs536,%rs537;
}
	// end inline asm
	st.global.u16 	[%rd4+106], %rs536;
	// begin inline asm
	{add.f16 %rs538,%rs536,%rs536;
}
	// end inline asm
	st.global.u16 	[%rd7+106], %rs538;
	ld.global.u16 	%rs541, [%rd8+3473408];
	// begin inline asm
	{  cvt.f32.f16 %f757, %rs541;}

	// end inline asm
	// begin inline asm
	{  cvt.f32.f16 %f758, %rs538;}

	// end inline asm
	ld.shared.f32 	%f759, [%r3];
	fma.rn.f32 	%f760, %f757, %f758, %f759;
	st.shared.f32 	[%r3], %f760;
$L__BB0_108:
	bar.sync 	0;
	add.s32 	%r671, %r4, 54;
	and.b32  	%r672, %r671, 118;
	add.s32 	%r35, %r672, %r76;
	add.s32 	%r673, %r35, %r2;
	add.s32 	%r674, %r672, %r5;
	shl.b32 	%r675, %r671, 2;
	and.b32  	%r676, %r675, 472;
	mov.u32 	%r677, deltas;
	add.s32 	%r678, %r677, %r676;
	ld.shared.f32 	%f764, [%r678];
	mul.wide.s32 	%rd363, %r673, 2;
	add.s64 	%rd61, %rd3, %rd363;
	ld.global.u16 	%rs543, [%rd61];
	// begin inline asm
	{  cvt.f32.f16 %f761, %rs543;}

	// end inline asm
	mul.f32 	%f765, %f2, %f761;
	add.s32 	%r679, %r2, 16744448;
	and.b32  	%r680, %r679, 16744448;
	add.s32 	%r681, %r35, %r680;
	mul.wide.s32 	%rd364, %r681, 2;
	add.s64 	%rd365, %rd3, %rd364;
	ld.global.u16 	%rs544, [%rd365];
	// begin inline asm
	{  cvt.f32.f16 %f762, %rs544;}

	// end inline asm
	add.s32 	%r682, %r35, %r6;
	mul.wide.s32 	%rd366, %r682, 2;
	add.s64 	%rd367, %rd3, %rd366;
	ld.global.u16 	%rs545, [%rd367];
	// begin inline asm
	{  cvt.f32.f16 %f763, %rs545;}

	// end inline asm
	add.f32 	%f766, %f762, %f763;
	mul.f32 	%f767, %f766, %f1;
	sub.f32 	%f768, %f764, %f767;
	mul.f32 	%f769, %f765, %f768;
	mul.wide.s32 	%rd368, %r674, 2;
	add.s64 	%rd62, %rd2, %rd368;
	st.global.u16 	[%rd62], %rs2;
	mov.u32 	%r683, l_log_rand_val_fp32;
	add.s32 	%r684, %r683, %r676;
	ld.shared.f32 	%f770, [%r684];
	setp.leu.f32 	%p55, %f770, %f769;
	@%p55 bra 	$L__BB0_110;
	ld.global.u16 	%rs547, [%rd61];
	// begin inline asm
	{neg.f16 %rs546,%rs547;
}
	// end inline asm
	st.global.u16 	[%rd61], %rs546;
	// begin inline asm
	{add.f16 %rs548,%rs546,%rs546;
}
	// end inline asm
	st.global.u16 	[%rd62], %rs548;
	shl.b32 	%r685, %r35, 15;
	add.s32 	%r686, %r685, %r1;
	mul.wide.s32 	%rd369, %r686, 2;
	add.s64 	%rd370, %rd1, %rd369;
	ld.global.u16 	%rs551, [%rd370];
	// begin inline asm
	{  cvt.f32.f16 %f771, %rs551;}

	// end inline asm
	// begin inline asm
	{  cvt.f32.f16 %f772, %rs548;}

	// end inline asm
	ld.shared.f32 	%f773, [%r3];
	fma.rn.f32 	%f774, %f771, %f772, %f773;
	st.shared.f32 	[%r3], %f774;
$L__BB0_110:
	bar.sync 	0;
	shl.b32 	%r687, %r4, 2;
	and.b32  	%r688, %r687, 256;
	mov.u32 	%r689, deltas;
	add.s32 	%r690, %r689, %r688;
	ld.shared.f32 	%f778, [%r690+220];
	ld.global.u16 	%rs553, [%rd4+110];
	// begin inline asm
	{  cvt.f32.f16 %f775, %rs553;}

	// end inline asm
	mul.f32 	%f779, %f2, %f775;
	ld.global.u16 	%rs554, [%rd5+110];
	// begin inline asm
	{  cvt.f32.f16 %f776, %rs554;}

	// end inline asm
	ld.global.u16 	%rs555, [%rd6+110];
	// begin inline asm
	{  cvt.f32.f16 %f777, %rs555;}

	// end inline asm
	add.f32 	%f780, %f776, %f777;
	mul.f32 	%f781, %f780, %f1;
	sub.f32 	%f782, %f778, %f781;
	mul.f32 	%f783, %f779, %f782;
	st.global.u16 	[%rd7+110], %rs2;
	mov.u32 	%r691, l_log_rand_val_fp32;
	add.s32 	%r692, %r691, %r688;
	ld.shared.f32 	%f784, [%r692+220];
	setp.leu.f32 	%p56, %f784, %f783;
	@%p56 bra 	$L__BB0_112;
	ld.global.u16 	%rs557, [%rd4+110];
	// begin inline asm
	{neg.f16 %rs556,%rs557;
}
	// end inline asm
	st.global.u16 	[%rd4+110], %rs556;
	// begin inline asm
	{add.f16 %rs558,%rs556,%rs556;
}
	// end inline asm
	st.global.u16 	[%rd7+110], %rs558;
	ld.global.u16 	%rs561, [%rd8+3604480];
	// begin inline asm
	{  cvt.f32.f16 %f785, %rs561;}

	// end inline asm
	// begin inline asm
	{  cvt.f32.f16 %f786, %rs558;}

	// end inline asm
	ld.shared.f32 	%f787, [%r3];
	fma.rn.f32 	%f788, %f785, %f786, %f787;
	st.shared.f32 	[%r3], %f788;
$L__BB0_112:
	bar.sync 	0;
	add.s32 	%r693, %r4, 56;
	and.b32  	%r694, %r693, 120;
	add.s32 	%r36, %r694, %r76;
	add.s32 	%r695, %r36, %r2;
	add.s32 	%r696, %r694, %r5;
	shl.b32 	%r697, %r693, 2;
	and.b32  	%r698, %r697, 480;
	mov.u32 	%r699, deltas;
	add.s32 	%r700, %r699, %r698;
	ld.shared.f32 	%f792, [%r700];
	mul.wide.s32 	%rd371, %r695, 2;
	add.s64 	%rd63, %rd3, %rd371;
	ld.global.u16 	%rs563, [%rd63];
	// begin inline asm
	{  cvt.f32.f16 %f789, %rs563;}

	// end inline asm
	mul.f32 	%f793, %f2, %f789;
	add.s32 	%r701, %r2, 16744448;
	and.b32  	%r702, %r701, 16744448;
	add.s32 	%r703, %r36, %r702;
	mul.wide.s32 	%rd372, %r703, 2;
	add.s64 	%rd373, %rd3, %rd372;
	ld.global.u16 	%rs564, [%rd373];
	// begin inline asm
	{  cvt.f32.f16 %f790, %rs564;}

	// end inline asm
	add.s32 	%r704, %r36, %r6;
	mul.wide.s32 	%rd374, %r704, 2;
	add.s64 	%rd375, %rd3, %rd374;
	ld.global.u16 	%rs565, [%rd375];
	// begin inline asm
	{  cvt.f32.f16 %f791, %rs565;}

	// end inline asm
	add.f32 	%f794, %f790, %f791;
	mul.f32 	%f795, %f794, %f1;
	sub.f32 	%f796, %f792, %f795;
	mul.f32 	%f797, %f793, %f796;
	mul.wide.s32 	%rd376, %r696, 2;
	add.s64 	%rd64, %rd2, %rd376;
	st.global.u16 	[%rd64], %rs2;
	mov.u32 	%r705, l_log_rand_val_fp32;
	add.s32 	%r706, %r705, %r698;
	ld.shared.f32 	%f798, [%r706];
	setp.leu.f32 	%p57, %f798, %f797;
	@%p57 bra 	$L__BB0_114;
	ld.global.u16 	%rs567, [%rd63];
	// begin inline asm
	{neg.f16 %rs566,%rs567;
}
	// end inline asm
	st.global.u16 	[%rd63], %rs566;
	// begin inline asm
	{add.f16 %rs568,%rs566,%rs566;
}
	// end inline asm
	st.global.u16 	[%rd64], %rs568;
	shl.b32 	%r707, %r36, 15;
	add.s32 	%r708, %r707, %r1;
	mul.wide.s32 	%rd377, %r708, 2;
	add.s64 	%rd378, %rd1, %rd377;
	ld.global.u16 	%rs571, [%rd378];
	// begin inline asm
	{  cvt.f32.f16 %f799, %rs571;}

	// end inline asm
	// begin inline asm
	{  cvt.f32.f16 %f800, %rs568;}

	// end inline asm
	ld.shared.f32 	%f801, [%r3];
	fma.rn.f32 	%f802, %f799, %f800, %f801;
	st.shared.f32 	[%r3], %f802;
$L__BB0_114:
	bar.sync 	0;
	shl.b32 	%r709, %r4, 2;
	and.b32  	%r710, %r709, 256;
	mov.u32 	%r711, deltas;
	add.s32 	%r712, %r711, %r710;
	ld.shared.f32 	%f806, [%r712+228];
	ld.global.u16 	%rs573, [%rd4+114];
	// begin inline asm
	{  cvt.f32.f16 %f803, %rs573;}

	// end inline asm
	mul.f32 	%f807, %f2, %f803;
	ld.global.u16 	%rs574, [%rd5+114];
	// begin inline asm
	{  cvt.f32.f16 %f804, %rs574;}

	// end inline asm
	ld.global.u16 	%rs575, [%rd6+114];
	// begin inline asm
	{  cvt.f32.f16 %f805, %rs575;}

	// end inline asm
	add.f32 	%f808, %f804, %f805;
	mul.f32 	%f809, %f808, %f1;
	sub.f32 	%f810, %f806, %f809;
	mul.f32 	%f811, %f807, %f810;
	st.global.u16 	[%rd7+114], %rs2;
	mov.u32 	%r713, l_log_rand_val_fp32;
	add.s32 	%r714, %r713, %r710;
	ld.shared.f32 	%f812, [%r714+228];
	setp.leu.f32 	%p58, %f812, %f811;
	@%p58 bra 	$L__BB0_116;
	ld.global.u16 	%rs577, [%rd4+114];
	// begin inline asm
	{neg.f16 %rs576,%rs577;
}
	// end inline asm
	st.global.u16 	[%rd4+114], %rs576;
	// begin inline asm
	{add.f16 %rs578,%rs576,%rs576;
}
	// end inline asm
	st.global.u16 	[%rd7+114], %rs578;
	ld.global.u16 	%rs581, [%rd8+3735552];
	// begin inline asm
	{  cvt.f32.f16 %f813, %rs581;}

	// end inline asm
	// begin inline asm
	{  cvt.f32.f16 %f814, %rs578;}

	// end inline asm
	ld.shared.f32 	%f815, [%r3];
	fma.rn.f32 	%f816, %f813, %f814, %f815;
	st.shared.f32 	[%r3], %f816;
$L__BB0_116:
	bar.sync 	0;
	add.s32 	%r715, %r4, 58;
	and.b32  	%r716, %r715, 122;
	add.s32 	%r37, %r716, %r76;
	add.s32 	%r717, %r37, %r2;
	add.s32 	%r718, %r716, %r5;
	shl.b32 	%r719, %r715, 2;
	and.b32  	%r720, %r719, 488;
	mov.u32 	%r721, deltas;
	add.s32 	%r722, %r721, %r720;
	ld.shared.f32 	%f820, [%r722];
	mul.wide.s32 	%rd379, %r717, 2;
	add.s64 	%rd65, %rd3, %rd379;
	ld.global.u16 	%rs583, [%rd65];
	// begin inline asm
	{  cvt.f32.f16 %f817, %rs583;}

	// end inline asm
	mul.f32 	%f821, %f2, %f817;
	add.s32 	%r723, %r2, 16744448;
	and.b32  	%r724, %r723, 16744448;
	add.s32 	%r725, %r37, %r724;
	mul.wide.s32 	%rd380, %r725, 2;
	add.s64 	%rd381, %rd3, %rd380;
	ld.global.u16 	%rs584, [%rd381];
	// begin inline asm
	{  cvt.f32.f16 %f818, %rs584;}

	// end inline asm
	add.s32 	%r726, %r37, %r6;
	mul.wide.s32 	%rd382, %r726, 2;
	add.s64 	%rd383, %rd3, %rd382;
	ld.global.u16 	%rs585, [%rd383];
	// begin inline asm
	{  cvt.f32.f16 %f819, %rs585;}

	// end inline asm
	add.f32 	%f822, %f818, %f819;
	mul.f32 	%f823, %f822, %f1;
	sub.f32 	%f824, %f820, %f823;
	mul.f32 	%f825, %f821, %f824;
	mul.wide.s32 	%rd384, %r718, 2;
	add.s64 	%rd66, %rd2, %rd384;
	st.global.u16 	[%rd66], %rs2;
	mov.u32 	%r727, l_log_rand_val_fp32;
	add.s32 	%r728, %r727, %r720;
	ld.shared.f32 	%f826, [%r728];
	setp.leu.f32 	%p59, %f826, %f825;
	@%p59 bra 	$L__BB0_118;
	ld.global.u16 	%rs587, [%rd65];
	// begin inline asm
	{neg.f16 %rs586,%rs587;
}
	// end inline asm
	st.global.u16 	[%rd65], %rs586;
	// begin inline asm
	{add.f16 %rs588,%rs586,%rs586;
}
	// end inline asm
	st.global.u16 	[%rd66], %rs588;
	shl.b32 	%r729, %r37, 15;
	add.s32 	%r730, %r729, %r1;
	mul.wide.s32 	%rd385, %r730, 2;
	add.s64 	%rd386, %rd1, %rd385;
	ld.global.u16 	%rs591, [%rd386];
	// begin inline asm
	{  cvt.f32.f16 %f827, %rs591;}

	// end inline asm
	// begin inline asm
	{  cvt.f32.f16 %f828, %rs588;}

	// end inline asm
	ld.shared.f32 	%f829, [%r3];
	fma.rn.f32 	%f830, %f827, %f828, %f829;
	st.shared.f32 	[%r3], %f830;
$L__BB0_118:
	bar.sync 	0;
	shl.b32 	%r731, %r4, 2;
	and.b32  	%r732, %r731, 256;
	mov.u32 	%r733, deltas;
	add.s32 	%r734, %r733, %r732;
	ld.shared.f32 	%f834, [%r734+236];
	ld.global.u16 	%rs593, [%rd4+118];
	// begin inline asm
	{  cvt.f32.f16 %f831, %rs593;}

	// end inline asm
	mul.f32 	%f835, %f2, %f831;
	ld.global.u16 	%rs594, [%rd5+118];
	// begin inline asm
	{  cvt.f32.f16 %f832, %rs594;}

	// end inline asm
	ld.global.u16 	%rs595, [%rd6+118];
	// begin inline asm
	{  cvt.f32.f16 %f833, %rs595;}

	// end inline asm
	add.f32 	%f836, %f832, %f833;
	mul.f32 	%f837, %f836, %f1;
	sub.f32 	%f838, %f834, %f837;
	mul.f32 	%f839, %f835, %f838;
	st.global.u16 	[%rd7+118], %rs2;
	mov.u32 	%r735, l_log_rand_val_fp32;
	add.s32 	%r736, %r735, %r732;
	ld.shared.f32 	%f840, [%r736+236];
	setp.leu.f32 	%p60, %f840, %f839;
	@%p60 bra 	$L__BB0_120;
	ld.global.u16 	%rs597, [%rd4+118];
	// begin inline asm
	{neg.f16 %rs596,%rs597;
}
	// end inline asm
	st.global.u16 	[%rd4+118], %rs596;
	// begin inline asm
	{add.f16 %rs598,%rs596,%rs596;
}
	// end inline asm
	st.global.u16 	[%rd7+118], %rs598;
	ld.global.u16 	%rs601, [%rd8+3866624];
	// begin inline asm
	{  cvt.f32.f16 %f841, %rs601;}

	// end inline asm
	// begin inline asm
	{  cvt.f32.f16 %f842, %rs598;}

	// end inline asm
	ld.shared.f32 	%f843, [%r3];
	fma.rn.f32 	%f844, %f841, %f842, %f843;
	st.shared.f32 	[%r3], %f844;
$L__BB0_120:
	bar.sync 	0;
	add.s32 	%r737, %r4, 60;
	and.b32  	%r738, %r737, 124;
	add.s32 	%r38, %r738, %r76;
	add.s32 	%r739, %r38, %r2;
	add.s32 	%r740, %r738, %r5;
	shl.b32 	%r741, %r737, 2;
	and.b32  	%r742, %r741, 496;
	mov.u32 	%r743, deltas;
	add.s32 	%r744, %r743, %r742;
	ld.shared.f32 	%f848, [%r744];
	mul.wide.s32 	%rd387, %r739, 2;
	add.s64 	%rd67, %rd3, %rd387;
	ld.global.u16 	%rs603, [%rd67];
	// begin inline asm
	{  cvt.f32.f16 %f845, %rs603;}

	// end inline asm
	mul.f32 	%f849, %f2, %f845;
	add.s32 	%r745, %r2, 16744448;
	and.b32  	%r746, %r745, 16744448;
	add.s32 	%r747, %r38, %r746;
	mul.wide.s32 	%rd388, %r747, 2;
	add.s64 	%rd389, %rd3, %rd388;
	ld.global.u16 	%rs604, [%rd389];
	// begin inline asm
	{  cvt.f32.f16 %f846, %rs604;}

	// end inline asm
	add.s32 	%r748, %r38, %r6;
	mul.wide.s32 	%rd390, %r748, 2;
	add.s64 	%rd391, %rd3, %rd390;
	ld.global.u16 	%rs605, [%rd391];
	// begin inline asm
	{  cvt.f32.f16 %f847, %rs605;}

	// end inline asm
	add.f32 	%f850, %f846, %f847;
	mul.f32 	%f851, %f850, %f1;
	sub.f32 	%f852, %f848, %f851;
	mul.f32 	%f853, %f849, %f852;
	mul.wide.s32 	%rd392, %r740, 2;
	add.s64 	%rd68, %rd2, %rd392;
	st.global.u16 	[%rd68], %rs2;
	mov.u32 	%r749, l_log_rand_val_fp32;
	add.s32 	%r750, %r749, %r742;
	ld.shared.f32 	%f854, [%r750];
	setp.leu.f32 	%p61, %f854, %f853;
	@%p61 bra 	$L__BB0_122;
	ld.global.u16 	%rs607, [%rd67];
	// begin inline asm
	{neg.f16 %rs606,%rs607;
}
	// end inline asm
	st.global.u16 	[%rd67], %rs606;
	// begin inline asm
	{add.f16 %rs608,%rs606,%rs606;
}
	// end inline asm
	st.global.u16 	[%rd68], %rs608;
	shl.b32 	%r751, %r38, 15;
	add.s32 	%r752, %r751, %r1;
	mul.wide.s32 	%rd393, %r752, 2;
	add.s64 	%rd394, %rd1, %rd393;
	ld.global.u16 	%rs611, [%rd394];
	// begin inline asm
	{  cvt.f32.f16 %f855, %rs611;}

	// end inline asm
	// begin inline asm
	{  cvt.f32.f16 %f856, %rs608;}

	// end inline asm
	ld.shared.f32 	%f857, [%r3];
	fma.rn.f32 	%f858, %f855, %f856, %f857;
	st.shared.f32 	[%r3], %f858;
$L__BB0_122:
	bar.sync 	0;
	shl.b32 	%r753, %r4, 2;
	and.b32  	%r754, %r753, 256;
	mov.u32 	%r755, deltas;
	add.s32 	%r756, %r755, %r754;
	ld.shared.f32 	%f862, [%r756+244];
	ld.global.u16 	%rs613, [%rd4+122];
	// begin inline asm
	{  cvt.f32.f16 %f859, %rs613;}

	// end inline asm
	mul.f32 	%f863, %f2, %f859;
	ld.global.u16 	%rs614, [%rd5+122];
	// begin inline asm
	{  cvt.f32.f16 %f860, %rs614;}

	// end inline asm
	ld.global.u16 	%rs615, [%rd6+122];
	// begin inline asm
	{  cvt.f32.f16 %f861, %rs615;}

	// end inline asm
	add.f32 	%f864, %f860, %f861;
	mul.f32 	%f865, %f864, %f1;
	sub.f32 	%f866, %f862, %f865;
	mul.f32 	%f867, %f863, %f866;
	st.global.u16 	[%rd7+122], %rs2;
	mov.u32 	%r757, l_log_rand_val_fp32;
	add.s32 	%r758, %r757, %r754;
	ld.shared.f32 	%f868, [%r758+244];
	setp.leu.f32 	%p62, %f868, %f867;
	@%p62 bra 	$L__BB0_124;
	ld.global.u16 	%rs617, [%rd4+122];
	// begin inline asm
	{neg.f16 %rs616,%rs617;
}
	// end inline asm
	st.global.u16 	[%rd4+122], %rs616;
	// begin inline asm
	{add.f16 %rs618,%rs616,%rs616;
}
	// end inline asm
	st.global.u16 	[%rd7+122], %rs618;
	ld.global.u16 	%rs621, [%rd8+3997696];
	// begin inline asm
	{  cvt.f32.f16 %f869, %rs621;}

	// end inline asm
	// begin inline asm
	{  cvt.f32.f16 %f870, %rs618;}

	// end inline asm
	ld.shared.f32 	%f871, [%r3];
	fma.rn.f32 	%f872, %f869, %f870, %f871;
	st.shared.f32 	[%r3], %f872;
$L__BB0_124:
	bar.sync 	0;
	add.s32 	%r759, %r4, 62;
	and.b32  	%r760, %r759, 126;
	add.s32 	%r39, %r760, %r76;
	add.s32 	%r761, %r39, %r2;
	add.s32 	%r762, %r760, %r5;
	shl.b32 	%r763, %r759, 2;
	and.b32  	%r764, %r763, 504;
	mov.u32 	%r765, deltas;
	add.s32 	%r766, %r765, %r764;
	ld.shared.f32 	%f876, [%r766];
	mul.wide.s32 	%rd395, %r761, 2;
	add.s64 	%rd69, %rd3, %rd395;
	ld.global.u16 	%rs623, [%rd69];
	// begin inline asm
	{  cvt.f32.f16 %f873, %rs623;}

	// end inline asm
	mul.f32 	%f877, %f2, %f873;
	add.s32 	%r767, %r2, 16744448;
	and.b32  	%r40, %r767, 16744448;
	add.s32 	%r768, %r39, %r40;
	mul.wide.s32 	%rd396, %r768, 2;
	add.s64 	%rd397, %rd3, %rd396;
	ld.global.u16 	%rs624, [%rd397];
	// begin inline asm
	{  cvt.f32.f16 %f874, %rs624;}

	// end inline asm
	add.s32 	%r769, %r39, %r6;
	mul.wide.s32 	%rd398, %r769, 2;
	add.s64 	%rd399, %rd3, %rd398;
	ld.global.u16 	%rs625, [%rd399];
	// begin inline asm
	{  cvt.f32.f16 %f875, %rs625;}

	// end inline asm
	add.f32 	%f878, %f874, %f875;
	mul.f32 	%f879, %f878, %f1;
	sub.f32 	%f880, %f876, %f879;
	mul.f32 	%f881, %f877, %f880;
	mul.wide.s32 	%rd400, %r762, 2;
	add.s64 	%rd70, %rd2, %rd400;
	st.global.u16 	[%rd70], %rs2;
	mov.u32 	%r770, l_log_rand_val_fp32;
	add.s32 	%r771, %r770, %r764;
	ld.shared.f32 	%f882, [%r771];
	setp.leu.f32 	%p63, %f882, %f881;
	@%p63 bra 	$L__BB0_126;
	ld.global.u16 	%rs627, [%rd69];
	// begin inline asm
	{neg.f16 %rs626,%rs627;
}
	// end inline asm
	st.global.u16 	[%rd69], %rs626;
	// begin inline asm
	{add.f16 %rs628,%rs626,%rs626;
}
	// end inline asm
	st.global.u16 	[%rd70], %rs628;
	shl.b32 	%r772, %r39, 15;
	add.s32 	%r773, %r772, %r1;
	mul.wide.s32 	%rd401, %r773, 2;
	add.s64 	%rd402, %rd1, %rd401;
	ld.global.u16 	%rs631, [%rd402];
	// begin inline asm
	{  cvt.f32.f16 %f883, %rs631;}

	// end inline asm
	// begin inline asm
	{  cvt.f32.f16 %f884, %rs628;}

	// end inline asm
	ld.shared.f32 	%f885, [%r3];
	fma.rn.f32 	%f886, %f883, %f884, %f885;
	st.shared.f32 	[%r3], %f886;
$L__BB0_126:
	bar.sync 	0;
	shl.b32 	%r774, %r4, 2;
	and.b32  	%r775, %r774, 256;
	mov.u32 	%r776, deltas;
	add.s32 	%r777, %r776, %r775;
	ld.shared.f32 	%f890, [%r777+252];
	ld.global.u16 	%rs633, [%rd4+126];
	// begin inline asm
	{  cvt.f32.f16 %f887, %rs633;}

	// end inline asm
	mul.f32 	%f891, %f2, %f887;
	ld.global.u16 	%rs634, [%rd5+126];
	// begin inline asm
	{  cvt.f32.f16 %f888, %rs634;}

	// end inline asm
	ld.global.u16 	%rs635, [%rd6+126];
	// begin inline asm
	{  cvt.f32.f16 %f889, %rs635;}

	// end inline asm
	add.f32 	%f892, %f888, %f889;
	mul.f32 	%f893, %f892, %f1;
	sub.f32 	%f894, %f890, %f893;
	mul.f32 	%f895, %f891, %f894;
	st.global.u16 	[%rd7+126], %rs2;
	mov.u32 	%r778, l_log_rand_val_fp32;
	add.s32 	%r779, %r778, %r775;
	ld.shared.f32 	%f896, [%r779+252];
	setp.leu.f32 	%p64, %f896, %f895;
	@%p64 bra 	$L__BB0_128;
	ld.global.u16 	%rs637, [%rd4+126];
	// begin inline asm
	{neg.f16 %rs636,%rs637;
}
	// end inline asm
	st.global.u16 	[%rd4+126], %rs636;
	// begin inline asm
	{add.f16 %rs638,%rs636,%rs636;
}
	// end inline asm
	st.global.u16 	[%rd7+126], %rs638;
	ld.global.u16 	%rs641, [%rd8+4128768];
	// begin inline asm
	{  cvt.f32.f16 %f897, %rs641;}

	// end inline asm
	// begin inline asm
	{  cvt.f32.f16 %f898, %rs638;}

	// end inline asm
	ld.shared.f32 	%f899, [%r3];
	fma.rn.f32 	%f900, %f897, %f898, %f899;
	st.shared.f32 	[%r3], %f900;
$L__BB0_128:
	bar.sync 	0;
	not.b32 	%r780, %r4;
	and.b32  	%r781, %r780, 64;
	add.s32 	%r41, %r781, %r76;
	add.s32 	%r782, %r41, %r2;
	add.s32 	%r783, %r781, %r5;
	not.b32 	%r785, %r774;
	and.b32  	%r786, %r785, 256;
	add.s32 	%r788, %r776, %r786;
	ld.shared.f32 	%f904, [%r788];
	mul.wide.s32 	%rd403, %r782, 2;
	add.s64 	%rd71, %rd3, %rd403;
	ld.global.u16 	%rs643, [%rd71];
	// begin inline asm
	{  cvt.f32.f16 %f901, %rs643;}

	// end inline asm
	mul.f32 	%f905, %f2, %f901;
	add.s32 	%r789, %r41, %r40;
	mul.wide.s32 	%rd404, %r789, 2;
	add.s64 	%rd405, %rd3, %rd404;
	ld.global.u16 	%rs644, [%rd405];
	// begin inline asm
	{  cvt.f32.f16 %f902, %rs644;}

	// end inline asm
	add.s32 	%r790, %r41, %r6;
	mul.wide.s32 	%rd406, %r790, 2;
	add.s64 	%rd407, %rd3, %rd406;
	ld.global.u16 	%rs645, [%rd407];
	// begin inline asm
	{  cvt.f32.f16 %f903, %rs645;}

	// end inline asm
	add.f32 	%f906, %f902, %f903;
	mul.f32 	%f907, %f906, %f1;
	sub.f32 	%f908, %f904, %f907;
	mul.f32 	%f909, %f905, %f908;
	mul.wide.s32 	%rd408, %r783, 2;
	add.s64 	%rd72, %rd2, %rd408;
	st.global.u16 	[%rd72], %rs2;
	add.s32 	%r792, %r778, %r786;
	ld.shared.f32 	%f910, [%r792];
	setp.leu.f32 	%p65, %f910, %f909;
	@%p65 bra 	$L__BB0_130;
	ld.global.u16 	%rs647, [%rd71];
	// begin inline asm
	{neg.f16 %rs646,%rs647;
}
	// end inline asm
	st.global.u16 	[%rd71], %rs646;
	// begin inline asm
	{add.f16 %rs648,%rs646,%rs646;
}
	// end inline asm
	st.global.u16 	[%rd72], %rs648;
	shl.b32 	%r793, %r41, 15;
	add.s32 	%r794, %r793, %r1;
	mul.wide.s32 	%rd409, %r794, 2;
	add.s64 	%rd410, %rd1, %rd409;
	ld.global.u16 	%rs651, [%rd410];
	// begin inline asm
	{  cvt.f32.f16 %f911, %rs651;}

	// end inline asm
	// begin inline asm
	{  cvt.f32.f16 %f912, %rs648;}

	// end inline asm
	ld.shared.f32 	%f913, [%r3];
	fma.rn.f32 	%f914, %f911, %f912, %f913;
	st.shared.f32 	[%r3], %f914;
$L__BB0_130:
	bar.sync 	0;
	add.s32 	%r795, %r4, 65;
	and.b32  	%r796, %r795, 65;
	add.s32 	%r797, %r796, %r76;
	add.s32 	%r798, %r797, %r2;
	add.s32 	%r799, %r796, %r5;
	shl.b32 	%r800, %r795, 2;
	and.b32  	%r801, %r800, 260;
	add.s32 	%r42, %r776, %r801;
	ld.shared.f32 	%f918, [%r42];
	mul.wide.s32 	%rd411, %r798, 2;
	add.s64 	%rd73, %rd3, %rd411;
	ld.global.u16 	%rs653, [%rd73];
	// begin inline asm
	{  cvt.f32.f16 %f915, %rs653;}

	// end inline asm
	mul.f32 	%f919, %f2, %f915;
	add.s32 	%r803, %r797, %r40;
	mul.wide.s32 	%rd412, %r803, 2;
	add.s64 	%rd74, %rd3, %rd412;
	ld.global.u16 	%rs654, [%rd74];
	// begin inline asm
	{  cvt.f32.f16 %f916, %rs654;}

	// end inline asm
	add.s32 	%r804, %r797, %r6;
	mul.wide.s32 	%rd413, %r804, 2;
	add.s64 	%rd75, %rd3, %rd413;
	ld.global.u16 	%rs655, [%rd75];
	// begin inline asm
	{  cvt.f32.f16 %f917, %rs655;}

	// end inline asm
	add.f32 	%f920, %f916, %f917;
	mul.f32 	%f921, %f920, %f1;
	sub.f32 	%f922, %f918, %f921;
	mul.f32 	%f923, %f919, %f922;
	mul.wide.s32 	%rd414, %r799, 2;
	add.s64 	%rd76, %rd2, %rd414;
	st.global.u16 	[%rd76], %rs2;
	add.s32 	%r43, %r778, %r801;
	ld.shared.f32 	%f924, [%r43];
	setp.leu.f32 	%p66, %f924, %f923;
	shl.b32 	%r806, %r797, 15;
	add.s32 	%r807, %r806, %r1;
	mul.wide.s32 	%rd415, %r807, 2;
	add.s64 	%rd77, %rd1, %rd415;
	@%p66 bra 	$L__BB0_132;
	ld.global.u16 	%rs657, [%rd73];
	// begin inline asm
	{neg.f16 %rs656,%rs657;
}
	// end inline asm
	st.global.u16 	[%rd73], %rs656;
	// begin inline asm
	{add.f16 %rs658,%rs656,%rs656;
}
	// end inline asm
	st.global.u16 	[%rd76], %rs658;
	ld.global.u16 	%rs661, [%rd77];
	// begin inline asm
	{  cvt.f32.f16 %f925, %rs661;}

	// end inline asm
	// begin inline asm
	{  cvt.f32.f16 %f926, %rs658;}

	// end inline asm
	ld.shared.f32 	%f927, [%r3];
	fma.rn.f32 	%f928, %f925, %f926, %f927;
	st.shared.f32 	[%r3], %f928;
$L__BB0_132:
	bar.sync 	0;
	add.s32 	%r808, %r4, 66;
	and.b32  	%r809, %r808, 66;
	add.s32 	%r44, %r809, %r76;
	add.s32 	%r810, %r44, %r2;
	add.s32 	%r811, %r809, %r5;
	shl.b32 	%r812, %r808, 2;
	and.b32  	%r813, %r812, 264;
	mov.u32 	%r814, deltas;
	add.s32 	%r815, %r814, %r813;
	ld.shared.f32 	%f932, [%r815];
	mul.wide.s32 	%rd416, %r810, 2;
	add.s64 	%rd78, %rd3, %rd416;
	ld.global.u16 	%rs663, [%rd78];
	// begin inline asm
	{  cvt.f32.f16 %f929, %rs663;}

	// end inline asm
	mul.f32 	%f933, %f2, %f929;
	add.s32 	%r816, %r2, 16744448;
	and.b32  	%r817, %r816, 16744448;
	add.s32 	%r818, %r44, %r817;
	mul.wide.s32 	%rd417, %r818, 2;
	add.s64 	%rd418, %rd3, %rd417;
	ld.global.u16 	%rs664, [%rd418];
	// begin inline asm
	{  cvt.f32.f16 %f930, %rs664;}

	// end inline asm
	add.s32 	%r819, %r44, %r6;
	mul.wide.s32 	%rd419, %r819, 2;
	add.s64 	%rd420, %rd3, %rd419;
	ld.global.u16 	%rs665, [%rd420];
	// begin inline asm
	{  cvt.f32.f16 %f931, %rs665;}

	// end inline asm
	add.f32 	%f934, %f930, %f931;
	mul.f32 	%f935, %f934, %f1;
	sub.f32 	%f936, %f932, %f935;
	mul.f32 	%f937, %f933, %f936;
	mul.wide.s32 	%rd421, %r811, 2;
	add.s64 	%rd79, %rd2, %rd421;
	st.global.u16 	[%rd79], %rs2;
	mov.u32 	%r820, l_log_rand_val_fp32;
	add.s32 	%r821, %r820, %r813;
	ld.shared.f32 	%f938, [%r821];
	setp.leu.f32 	%p67, %f938, %f937;
	@%p67 bra 	$L__BB0_134;
	ld.global.u16 	%rs667, [%rd78];
	// begin inline asm
	{neg.f16 %rs666,%rs667;
}
	// end inline asm
	st.global.u16 	[%rd78], %rs666;
	// begin inline asm
	{add.f16 %rs668,%rs666,%rs666;
}
	// end inline asm
	st.global.u16 	[%rd79], %rs668;
	shl.b32 	%r822, %r44, 15;
	add.s32 	%r823, %r822, %r1;
	mul.wide.s32 	%rd422, %r823, 2;
	add.s64 	%rd423, %rd1, %rd422;
	ld.global.u16 	%rs671, [%rd423];
	// begin inline asm
	{  cvt.f32.f16 %f939, %rs671;}

	// end inline asm
	// begin inline asm
	{  cvt.f32.f16 %f940, %rs668;}

	// end inline asm
	ld.shared.f32 	%f941, [%r3];
	fma.rn.f32 	%f942, %f939, %f940, %f941;
	st.shared.f32 	[%r3], %f942;
$L__BB0_134:
	bar.sync 	0;
	ld.shared.f32 	%f946, [%r42+8];
	ld.global.u16 	%rs673, [%rd73+4];
	// begin inline asm
	{  cvt.f32.f16 %f943, %rs673;}

	// end inline asm
	mul.f32 	%f947, %f2, %f943;
	ld.global.u16 	%rs674, [%rd74+4];
	// begin inline asm
	{  cvt.f32.f16 %f944, %rs674;}

	// end inline asm
	ld.global.u16 	%rs675, [%rd75+4];
	// begin inline asm
	{  cvt.f32.f16 %f945, %rs675;}

	// end inline asm
	add.f32 	%f948, %f944, %f945;
	mul.f32 	%f949, %f948, %f1;
	sub.f32 	%f950, %f946, %f949;
	mul.f32 	%f951, %f947, %f950;
	st.global.u16 	[%rd76+4], %rs2;
	ld.shared.f32 	%f952, [%r43+8];
	setp.leu.f32 	%p68, %f952, %f951;
	@%p68 bra 	$L__BB0_136;
	ld.global.u16 	%rs677, [%rd73+4];
	// begin inline asm
	{neg.f16 %rs676,%rs677;
}
	// end inline asm
	st.global.u16 	[%rd73+4], %rs676;
	// begin inline asm
	{add.f16 %rs678,%rs676,%rs676;
}
	// end inline asm
	st.global.u16 	[%rd76+4], %rs678;
	ld.global.u16 	%rs681, [%rd77+131072];
	// begin inline asm
	{  cvt.f32.f16 %f953, %rs681;}

	// end inline asm
	// begin inline asm
	{  cvt.f32.f16 %f954, %rs678;}

	// end inline asm
	ld.shared.f32 	%f955, [%r3];
	fma.rn.f32 	%f956, %f953, %f954, %f955;
	st.shared.f32 	[%r3], %f956;
$L__BB0_136:
	bar.sync 	0;
	add.s32 	%r824, %r4, 68;
	and.b32  	%r825, %r824, 68;
	add.s32 	%r45, %r825, %r76;
	add.s32 	%r826, %r45, %r2;
	add.s32 	%r827, %r825, %r5;
	shl.b32 	%r828, %r824, 2;
	and.b32  	%r829, %r828, 272;
	mov.u32 	%r830, deltas;
	add.s32 	%r831, %r830, %r829;
	ld.shared.f32 	%f960, [%r831];
	mul.wide.s32 	%rd424, %r826, 2;
	add.s64 	%rd80, %rd3, %rd424;
	ld.global.u16 	%rs683, [%rd80];
	// begin inline asm
	{  cvt.f32.f16 %f957, %rs683;}

	// end inline asm
	mul.f32 	%f961, %f2, %f957;
	add.s32 	%r832, %r2, 16744448;
	and.b32  	%r833, %r832, 16744448;
	add.s32 	%r834, %r45, %r833;
	mul.wide.s32 	%rd425, %r834, 2;
	add.s64 	%rd426, %rd3, %rd425;
	ld.global.u16 	%rs684, [%rd426];
	// begin inline asm
	{  cvt.f32.f16 %f958, %rs684;}

	// end inline asm
	add.s32 	%r835, %r45, %r6;
	mul.wide.s32 	%rd427, %r835, 2;
	add.s64 	%rd428, %rd3, %rd427;
	ld.global.u16 	%rs685, [%rd428];
	// begin inline asm
	{  cvt.f32.f16 %f959, %rs685;}

	// end inline asm
	add.f32 	%f962, %f958, %f959;
	mul.f32 	%f963, %f962, %f1;
	sub.f32 	%f964, %f960, %f963;
	mul.f32 	%f965, %f961, %f964;
	mul.wide.s32 	%rd429, %r827, 2;
	add.s64 	%rd81, %rd2, %rd429;
	st.global.u16 	[%rd81], %rs2;
	mov.u32 	%r836, l_log_rand_val_fp32;
	add.s32 	%r837, %r836, %r829;
	ld.shared.f32 	%f966, [%r837];
	setp.leu.f32 	%p69, %f966, %f965;
	@%p69 bra 	$L__BB0_138;
	ld.global.u16 	%rs687, [%rd80];
	// begin inline asm
	{neg.f16 %rs686,%rs687;
}
	// end inline asm
	st.global.u16 	[%rd80], %rs686;
	// begin inline asm
	{add.f16 %rs688,%rs686,%rs686;
}
	// end inline asm
	st.global.u16 	[%rd81], %rs688;
	shl.b32 	%r838, %r45, 15;
	add.s32 	%r839, %r838, %r1;
	mul.wide.s32 	%rd430, %r839, 2;
	add.s64 	%rd431, %rd1, %rd430;
	ld.global.u16 	%rs691, [%rd431];
	// begin inline asm
	{  cvt.f32.f16 %f967, %rs691;}

	// end inline asm
	// begin inline asm
	{  cvt.f32.f16 %f968, %rs688;}

	// end inline asm
	ld.shared.f32 	%f969, [%r3];
	fma.rn.f32 	%f970, %f967, %f968, %f969;
	st.shared.f32 	[%r3], %f970;
$L__BB0_138:
	bar.sync 	0;
	ld.shared.f32 	%f974, [%r42+16];
	ld.global.u16 	%rs693, [%rd73+8];
	// begin inline asm
	{  cvt.f32.f16 %f971, %rs693;}

	// end inline asm
	mul.f32 	%f975, %f2, %f971;
	ld.global.u16 	%rs694, [%rd74+8];
	// begin inline asm
	{  cvt.f32.f16 %f972, %rs694;}

	// end inline asm
	ld.global.u16 	%rs695, [%rd75+8];
	// begin inline asm
	{  cvt.f32.f16 %f973, %rs695;}

	// end inline asm
	add.f32 	%f976, %f972, %f973;
	mul.f32 	%f977, %f976, %f1;
	sub.f32 	%f978, %f974, %f977;
	mul.f32 	%f979, %f975, %f978;
	st.global.u16 	[%rd76+8], %rs2;
	ld.shared.f32 	%f980, [%r43+16];
	setp.leu.f32 	%p70, %f980, %f979;
	@%p70 bra 	$L__BB0_140;
	ld.global.u16 	%rs697, [%rd73+8];
	// begin inline asm
	{neg.f16 %rs696,%rs697;
}
	// end inline asm
	st.global.u16 	[%rd73+8], %rs696;
	// begin inline asm
	{add.f16 %rs698,%rs696,%rs696;
}
	// end inline asm
	st.global.u16 	[%rd76+8], %rs698;
	ld.global.u16 	%rs701, [%rd77+262144];
	// begin inline asm
	{  cvt.f32.f16 %f981, %rs701;}

	// end inline asm
	// begin inline asm
	{  cvt.f32.f16 %f982, %rs698;}

	// end inline asm
	ld.shared.f32 	%f983, [%r3];
	fma.rn.f32 	%f984, %f981, %f982, %f983;
	st.shared.f32 	[%r3], %f984;
$L__BB0_140:
	bar.sync 	0;
	add.s32 	%r840, %r4, 70;
	and.b32  	%r841, %r840, 70;
	add.s32 	%r46, %r841, %r76;
	add.s32 	%r842, %r46, %r2;
	add.s32 	%r843, %r841, %r5;
	shl.b32 	%r844, %r840, 2;
	and.b32  	%r845, %r844, 280;
	mov.u32 	%r846, deltas;
	add.s32 	%r847, %r846, %r845;
	ld.shared.f32 	%f988, [%r847];
	mul.wide.s32 	%rd432, %r842, 2;
	add.s64 	%rd82, %rd3, %rd432;
	ld.global.u16 	%rs703, [%rd82];
	// begin inline asm
	{  cvt.f32.f16 %f985, %rs703;}

	// end inline asm
	mul.f32 	%f989, %f2, %f985;
	add.s32 	%r848, %r2, 16744448;
	and.b32  	%r849, %r848, 16744448;
	add.s32 	%r850, %r46, %r849;
	mul.wide.s32 	%rd433, %r850, 2;
	add.s64 	%rd434, %rd3, %rd433;
	ld.global.u16 	%rs704, [%rd434];
	// begin inline asm
	{  cvt.f32.f16 %f986, %rs704;}

	// end inline asm
	add.s32 	%r851, %r46, %r6;
	mul.wide.s32 	%rd435, %r851, 2;
	add.s64 	%rd436, %rd3, %rd435;
	ld.global.u16 	%rs705, [%rd436];
	// begin inline asm
	{  cvt.f32.f16 %f987, %rs705;}

	// end inline asm
	add.f32 	%f990, %f986, %f987;
	mul.f32 	%f991, %f990, %f1;
	sub.f32 	%f992, %f988, %f991;
	mul.f32 	%f993, %f989, %f992;
	mul.wide.s32 	%rd437, %r843, 2;
	add.s64 	%rd83, %rd2, %rd437;
	st.global.u16 	[%rd83], %rs2;
	mov.u32 	%r852, l_log_rand_val_fp32;
	add.s32 	%r853, %r852, %r845;
	ld.shared.f32 	%f994, [%r853];
	setp.leu.f32 	%p71, %f994, %f993;
	@%p71 bra 	$L__BB0_142;
	ld.global.u16 	%rs707, [%rd82];
	// begin inline asm
	{neg.f16 %rs706,%rs707;
}
	// end inline asm
	st.global.u16 	[%rd82], %rs706;
	// begin inline asm
	{add.f16 %rs708,%rs706,%rs706;
}
	// end inline asm
	st.global.u16 	[%rd83], %rs708;
	shl.b32 	%r854, %r46, 15;
	add.s32 	%r855, %r854, %r1;
	mul.wide.s32 	%rd438, %r855, 2;
	add.s64 	%rd439, %rd1, %rd438;
	ld.global.u16 	%rs711, [%rd439];
	// begin inline asm
	{  cvt.f32.f16 %f995, %rs711;}

	// end inline asm
	// begin inline asm
	{  cvt.f32.f16 %f996, %rs708;}

	// end inline asm
	ld.shared.f32 	%f997, [%r3];
	fma.rn.f32 	%f998, %f995, %f996, %f997;
	st.shared.f32 	[%r3], %f998;
$L__BB0_142:
	bar.sync 	0;
	ld.shared.f32 	%f1002, [%r42+24];
	ld.global.u16 	%rs713, [%rd73+12];
	// begin inline asm
	{  cvt.f32.f16 %f999, %rs713;}

	// end inline asm
	mul.f32 	%f1003, %f2, %f999;
	ld.global.u16 	%rs714, [%rd74+12];
	// begin inline asm
	{  cvt.f32.f16 %f1000, %rs714;}

	// end inline asm
	ld.global.u16 	%rs715, [%rd75+12];
	// begin inline asm
	{  cvt.f32.f16 %f1001, %rs715;}

	// end inline asm
	add.f32 	%f1004, %f1000, %f1001;
	mul.f32 	%f1005, %f1004, %f1;
	sub.f32 	%f1006, %f1002, %f1005;
	mul.f32 	%f1007, %f1003, %f1006;
	st.global.u16 	[%rd76+12], %rs2;
	ld.shared.f32 	%f1008, [%r43+24];
	setp.leu.f32 	%p72, %f1008, %f1007;
	@%p72 bra 	$L__BB0_144;
	ld.global.u16 	%rs717, [%rd73+12];
	// begin inline asm
	{neg.f16 %rs716,%rs717;
}
	// end inline asm
	st.global.u16 	[%rd73+12], %rs716;
	// begin inline asm
	{add.f16 %rs718,%rs716,%rs716;
}
	// end inline asm
	st.global.u16 	[%rd76+12], %rs718;
	ld.global.u16 	%rs721, [%rd77+393216];
	// begin inline asm
	{  cvt.f32.f16 %f1009, %rs721;}

	// end inline asm
	// begin inline asm
	{  cvt.f32.f16 %f1010, %rs718;}

	// end inline asm
	ld.shared.f32 	%f1011, [%r3];
	fma.rn.f32 	%f1012, %f1009, %f1010, %f1011;
	st.shared.f32 	[%r3], %f1012;
$L__BB0_144:
	bar.sync 	0;
	add.s32 	%r856, %r4, 72;
	and.b32  	%r857, %r856, 72;
	add.s32 	%r47, %r857, %r76;
	add.s32 	%r858, %r47, %r2;
	add.s32 	%r859, %r857, %r5;
	shl.b32 	%r860, %r856, 2;
	and.b32  	%r861, %r860, 288;
	mov.u32 	%r862, deltas;
	add.s32 	%r863, %r862, %r861;
	ld.shared.f32 	%f1016, [%r863];
	mul.wide.s32 	%rd440, %r858, 2;
	add.s64 	%rd84, %rd3, %rd440;
	ld.global.u16 	%rs723, [%rd84];
	// begin inline asm
	{  cvt.f32.f16 %f1013, %rs723;}

	// end inline asm
	mul.f32 	%f1017, %f2, %f1013;
	add.s32 	%r864, %r2, 16744448;
	and.b32  	%r865, %r864, 16744448;
	add.s32 	%r866, %r47, %r865;
	mul.wide.s32 	%rd441, %r866, 2;
	add.s64 	%rd442, %rd3, %rd441;
	ld.global.u16 	%rs724, [%rd442];
	// begin inline asm
	{  cvt.f32.f16 %f1014, %rs724;}

	// end inline asm
	add.s32 	%r867, %r47, %r6;
	mul.wide.s32 	%rd443, %r867, 2;
	add.s64 	%rd444, %rd3, %rd443;
	ld.global.u16 	%rs725, [%rd444];
	// begin inline asm
	{  cvt.f32.f16 %f1015, %rs725;}

	// end inline asm
	add.f32 	%f1018, %f1014, %f1015;
	mul.f32 	%f1019, %f1018, %f1;
	sub.f32 	%f1020, %f1016, %f1019;
	mul.f32 	%f1021, %f1017, %f1020;
	mul.wide.s32 	%rd445, %r859, 2;
	add.s64 	%rd85, %rd2, %rd445;
	st.global.u16 	[%rd85], %rs2;
	mov.u32 	%r868, l_log_rand_val_fp32;
	add.s32 	%r869, %r868, %r861;
	ld.shared.f32 	%f1022, [%r869];
	setp.leu.f32 	%p73, %f1022, %f1021;
	@%p73 bra 	$L__BB0_146;
	ld.global.u16 	%rs727, [%rd84];
	// begin inline asm
	{neg.f16 %rs726,%rs727;
}
	// end inline asm
	st.global.u16 	[%rd84], %rs726;
	// begin inline asm
	{add.f16 %rs728,%rs726,%rs726;
}
	// end inline asm
	st.global.u16 	[%rd85], %rs728;
	shl.b32 	%r870, %r47, 15;
	add.s32 	%r871, %r870, %r1;
	mul.wide.s32 	%rd446, %r871, 2;
	add.s64 	%rd447, %rd1, %rd446;
	ld.global.u16 	%rs731, [%rd447];
	// begin inline asm
	{  cvt.f32.f16 %f1023, %rs731;}

	// end inline asm
	// begin inline asm
	{  cvt.f32.f16 %f1024, %rs728;}

	// end inline asm
	ld.shared.f32 	%f1025, [%r3];
	fma.rn.f32 	%f1026, %f1023, %f1024, %f1025;
	st.shared.f32 	[%r3], %f1026;
$L__BB0_146:
	bar.sync 	0;
	ld.shared.f32 	%f1030, [%r42+32];
	ld.global.u16 	%rs733, [%rd73+16];
	// begin inline asm
	{  cvt.f32.f16 %f1027, %rs733;}

	// end inline asm
	mul.f32 	%f1031, %f2, %f1027;
	ld.global.u16 	%rs734, [%rd74+16];
	// begin inline asm
	{  cvt.f32.f16 %f1028, %rs734;}

	// end inline asm
	ld.global.u16 	%rs735, [%rd75+16];
	// begin inline asm
	{  cvt.f32.f16 %f1029, %rs735;}

	// end inline asm
	add.f32 	%f1032, %f1028, %f1029;
	mul.f32 	%f1033, %f1032, %f1;
	sub.f32 	%f1034, %f1030, %f1033;
	mul.f32 	%f1035, %f1031, %f1034;
	st.global.u16 	[%rd76+16], %rs2;
	ld.shared.f32 	%f1036, [%r43+32];
	setp.leu.f32 	%p74, %f1036, %f1035;
	@%p74 bra 	$L__BB0_148;
	ld.global.u16 	%rs737, [%rd73+16];
	// begin inline asm
	{neg.f16 %rs736,%rs737;
}
	// end inline asm
	st.global.u16 	[%rd73+16], %rs736;
	// begin inline asm
	{add.f16 %rs738,%rs736,%rs736;
}
	// end inline asm
	st.global.u16 	[%rd76+16], %rs738;
	ld.global.u16 	%rs741, [%rd77+524288];
	// begin inline asm
	{  cvt.f32.f16 %f1037, %rs741;}

	// end inline asm
	// begin inline asm
	{  cvt.f32.f16 %f1038, %rs738;}

	// end inline asm
	ld.shared.f32 	%f1039, [%r3];
	fma.rn.f32 	%f1040, %f1037, %f1038, %f1039;
	st.shared.f32 	[%r3], %f1040;
$L__BB0_148:
	bar.sync 	0;
	add.s32 	%r872, %r4, 74;
	and.b32  	%r873, %r872, 74;
	add.s32 	%r48, %r873, %r76;
	add.s32 	%r874, %r48, %r2;
	add.s32 	%r875, %r873, %r5;
	shl.b32 	%r876, %r872, 2;
	and.b32  	%r877, %r876, 296;
	mov.u32 	%r878, deltas;
	add.s32 	%r879, %r878, %r877;
	ld.shared.f32 	%f1044, [%r879];
	mul.wide.s32 	%rd448, %r874, 2;
	add.s64 	%rd86, %rd3, %rd448;
	ld.global.u16 	%rs743, [%rd86];
	// begin inline asm
	{  cvt.f32.f16 %f1041, %rs743;}

	// end inline asm
	mul.f32 	%f1045, %f2, %f1041;
	add.s32 	%r880, %r2, 16744448;
	and.b32  	%r881, %r880, 16744448;
	add.s32 	%r882, %r48, %r881;
	mul.wide.s32 	%rd449, %r882, 2;
	add.s64 	%rd450, %rd3, %rd449;
	ld.global.u16 	%rs744, [%rd450];
	// begin inline asm
	{  cvt.f32.f16 %f1042, %rs744;}

	// end inline asm
	add.s32 	%r883, %r48, %r6;
	mul.wide.s32 	%rd451, %r883, 2;
	add.s64 	%rd452, %rd3, %rd451;
	ld.global.u16 	%rs745, [%rd452];
	// begin inline asm
	{  cvt.f32.f16 %f1043, %rs745;}

	// end inline asm
	add.f32 	%f1046, %f1042, %f1043;
	mul.f32 	%f1047, %f1046, %f1;
	sub.f32 	%f1048, %f1044, %f1047;
	mul.f32 	%f1049, %f1045, %f1048;
	mul.wide.s32 	%rd453, %r875, 2;
	add.s64 	%rd87, %rd2, %rd453;
	st.global.u16 	[%rd87], %rs2;
	mov.u32 	%r884, l_log_rand_val_fp32;
	add.s32 	%r885, %r884, %r877;
	ld.shared.f32 	%f1050, [%r885];
	setp.leu.f32 	%p75, %f1050, %f1049;
	@%p75 bra 	$L__BB0_150;
	ld.global.u16 	%rs747, [%rd86];
	// begin inline asm
	{neg.f16 %rs746,%rs747;
}
	// end inline asm
	st.global.u16 	[%rd86], %rs746;
	// begin inline asm
	{add.f16 %rs748,%rs746,%rs746;
}
	// end inline asm
	st.global.u16 	[%rd87], %rs748;
	shl.b32 	%r886, %r48, 15;
	add.s32 	%r887, %r886, %r1;
	mul.wide.s32 	%rd454, %r887, 2;
	add.s64 	%rd455, %rd1, %rd454;
	ld.global.u16 	%rs751, [%rd455];
	// begin inline asm
	{  cvt.f32.f16 %f1051, %rs751;}

	// end inline asm
	// begin inline asm
	{  cvt.f32.f16 %f1052, %rs748;}

	// end inline asm
	ld.shared.f32 	%f1053, [%r3];
	fma.rn.f32 	%f1054, %f1051, %f1052, %f1053;
	st.shared.f32 	[%r3], %f1054;
$L__BB0_150:
	bar.sync 	0;
	ld.shared.f32 	%f1058, [%r42+40];
	ld.global.u16 	%rs753, [%rd73+20];
	// begin inline asm
	{  cvt.f32.f16 %f1055, %rs753;}

	// end inline asm
	mul.f32 	%f1059, %f2, %f1055;
	ld.global.u16 	%rs754, [%rd74+20];
	// begin inline asm
	{  cvt.f32.f16 %f1056, %rs754;}

	// end inline asm
	ld.global.u16 	%rs755, [%rd75+20];
	// begin inline asm
	{  cvt.f32.f16 %f1057, %rs755;}

	// end inline asm
	add.f32 	%f1060, %f1056, %f1057;
	mul.f32 	%f1061, %f1060, %f1;
	sub.f32 	%f1062, %f1058, %f1061;
	mul.f32 	%f1063, %f1059, %f1062;
	st.global.u16 	[%rd76+20], %rs2;
	ld.shared.f32 	%f1064, [%r43+40];
	setp.leu.f32 	%p76, %f1064, %f1063;
	@%p76 bra 	$L__BB0_152;
	ld.global.u16 	%rs757, [%rd73+20];
	// begin inline asm
	{neg.f16 %rs756,%rs757;
}
	// end inline asm
	st.global.u16 	[%rd73+20], %rs756;
	// begin inline asm
	{add.f16 %rs758,%rs756,%rs756;
}
	// end inline asm
	st.global.u16 	[%rd76+20], %rs758;
	ld.global.u16 	%rs761, [%rd77+655360];
	// begin inline asm
	{  cvt.f32.f16 %f1065, %rs761;}

	// end inline asm
	// begin inline asm
	{  cvt.f32.f16 %f1066, %rs758;}

	// end inline asm
	ld.shared.f32 	%f1067, [%r3];
	fma.rn.f32 	%f1068, %f1065, %f1066, %f1067;
	st.shared.f32 	[%r3], %f1068;
$L__BB0_152:
	bar.sync 	0;
	add.s32 	%r888, %r4, 76;
	and.b32  	%r889, %r888, 76;
	add.s32 	%r49, %r889, %r76;
	add.s32 	%r890, %r49, %r2;
	add.s32 	%r891, %r889, %r5;
	shl.b32 	%r892, %r888, 2;
	and.b32  	%r893, %r892, 304;
	mov.u32 	%r894, deltas;
	add.s32 	%r895, %r894, %r893;
	ld.shared.f32 	%f1072, [%r895];
	mul.wide.s32 	%rd456, %r890, 2;
	add.s64 	%rd88, %rd3, %rd456;
	ld.global.u16 	%rs763, [%rd88];
	// begin inline asm
	{  cvt.f32.f16 %f1069, %rs763;}

	// end inline asm
	mul.f32 	%f1073, %f2, %f1069;
	add.s32 	%r896, %r2, 16744448;
	and.b32  	%r897, %r896, 16744448;
	add.s32 	%r898, %r49, %r897;
	mul.wide.s32 	%rd457, %r898, 2;
	add.s64 	%rd458, %rd3, %rd457;
	ld.global.u16 	%rs764, [%rd458];
	// begin inline asm
	{  cvt.f32.f16 %f1070, %rs764;}

	// end inline asm
	add.s32 	%r899, %r49, %r6;
	mul.wide.s32 	%rd459, %r899, 2;
	add.s64 	%rd460, %rd3, %rd459;
	ld.global.u16 	%rs765, [%rd460];
	// begin inline asm
	{  cvt.f32.f16 %f1071, %rs765;}

	// end inline asm
	add.f32 	%f1074, %f1070, %f1071;
	mul.f32 	%f1075, %f1074, %f1;
	sub.f32 	%f1076, %f1072, %f1075;
	mul.f32 	%f1077, %f1073, %f1076;
	mul.wide.s32 	%rd461, %r891, 2;
	add.s64 	%rd89, %rd2, %rd461;
	st.global.u16 	[%rd89], %rs2;
	mov.u32 	%r900, l_log_rand_val_fp32;
	add.s32 	%r901, %r900, %r893;
	ld.shared.f32 	%f1078, [%r901];
	setp.leu.f32 	%p77, %f1078, %f1077;
	@%p77 bra 	$L__BB0_154;
	ld.global.u16 	%rs767, [%rd88];
	// begin inline asm
	{neg.f16 %rs766,%rs767;
}
	// end inline asm
	st.global.u16 	[%rd88], %rs766;
	// begin inline asm
	{add.f16 %rs768,%rs766,%rs766;
}
	// end inline asm
	st.global.u16 	[%rd89], %rs768;
	shl.b32 	%r902, %r49, 15;
	add.s32 	%r903, %r902, %r1;
	mul.wide.s32 	%rd462, %r903, 2;
	add.s64 	%rd463, %rd1, %rd462;
	ld.global.u16 	%rs771, [%rd463];
	// begin inline asm
	{  cvt.f32.f16 %f1079, %rs771;}

	// end inline asm
	// begin inline asm
	{  cvt.f32.f16 %f1080, %rs768;}

	// end inline asm
	ld.shared.f32 	%f1081, [%r3];
	fma.rn.f32 	%f1082, %f1079, %f1080, %f1081;
	st.shared.f32 	[%r3], %f1082;
$L__BB0_154:
	bar.sync 	0;
	ld.shared.f32 	%f1086, [%r42+48];
	ld.global.u16 	%rs773, [%rd73+24];
	// begin inline asm
	{  cvt.f32.f16 %f1083, %rs773;}

	// end inline asm
	mul.f32 	%f1087, %f2, %f1083;
	ld.global.u16 	%rs774, [%rd74+24];
	// begin inline asm
	{  cvt.f32.f16 %f1084, %rs774;}

	// end inline asm
	ld.global.u16 	%rs775, [%rd75+24];
	// begin inline asm
	{  cvt.f32.f16 %f1085, %rs775;}

	// end inline asm
	add.f32 	%f1088, %f1084, %f1085;
	mul.f32 	%f1089, %f1088, %f1;
	sub.f32 	%f1090, %f1086, %f1089;
	mul.f32 	%f1091, %f1087, %f1090;
	st.global.u16 	[%rd76+24], %rs2;
	ld.shared.f32 	%f1092, [%r43+48];
	setp.leu.f32 	%p78, %f1092, %f1091;
	@%p78 bra 	$L__BB0_156;
	ld.global.u16 	%rs777, [%rd73+24];
	// begin inline asm
	{neg.f16 %rs776,%rs777;
}
	// end inline asm
	st.global.u16 	[%rd73+24], %rs776;
	// begin inline asm
	{add.f16 %rs778,%rs776,%rs776;
}
	// end inline asm
	st.global.u16 	[%rd76+24], %rs778;
	ld.global.u16 	%rs781, [%rd77+786432];
	// begin inline asm
	{  cvt.f32.f16 %f1093, %rs781;}

	// end inline asm
	// begin inline asm
	{  cvt.f32.f16 %f1094, %rs778;}

	// end inline asm
	ld.shared.f32 	%f1095, [%r3];
	fma.rn.f32 	%f1096, %f1093, %f1094, %f1095;
	st.shared.f32 	[%r3], %f1096;
$L__BB0_156:
	bar.sync 	0;
	add.s32 	%r904, %r4, 78;
	and.b32  	%r905, %r904, 78;
	add.s32 	%r50, %r905, %r76;
	add.s32 	%r906, %r50, %r2;
	add.s32 	%r907, %r905, %r5;
	shl.b32 	%r908, %r904, 2;
	and.b32  	%r909, %r908, 312;
	mov.u32 	%r910, deltas;
	add.s32 	%r911, %r910, %r909;
	ld.shared.f32 	%f1100, [%r911];
	mul.wide.s32 	%rd464, %r906, 2;
	add.s64 	%rd90, %rd3, %rd464;
	ld.global.u16 	%rs783, [%rd90];
	// begin inline asm
	{  cvt.f32.f16 %f1097, %rs783;}

	// end inline asm
	mul.f32 	%f1101, %f2, %f1097;
	add.s32 	%r912, %r2, 16744448;
	and.b32  	%r913, %r912, 16744448;
	add.s32 	%r914, %r50, %r913;
	mul.wide.s32 	%rd465, %r914, 2;
	add.s64 	%rd466, %rd3, %rd465;
	ld.global.u16 	%rs784, [%rd466];
	// begin inline asm
	{  cvt.f32.f16 %f1098, %rs784;}

	// end inline asm
	add.s32 	%r915, %r50, %r6;
	mul.wide.s32 	%rd467, %r915, 2;
	add.s64 	%rd468, %rd3, %rd467;
	ld.global.u16 	%rs785, [%rd468];
	// begin inline asm
	{  cvt.f32.f16 %f1099, %rs785;}

	// end inline asm
	add.f32 	%f1102, %f1098, %f1099;
	mul.f32 	%f1103, %f1102, %f1;
	sub.f32 	%f1104, %f1100, %f1103;
	mul.f32 	%f1105, %f1101, %f1104;
	mul.wide.s32 	%rd469, %r907, 2;
	add.s64 	%rd91, %rd2, %rd469;
	st.global.u16 	[%rd91], %rs2;
	mov.u32 	%r916, l_log_rand_val_fp32;
	add.s32 	%r917, %r916, %r909;
	ld.shared.f32 	%f1106, [%r917];
	setp.leu.f32 	%p79, %f1106, %f1105;
	@%p79 bra 	$L__BB0_158;
	ld.global.u16 	%rs787, [%rd90];
	// begin inline asm
	{neg.f16 %rs786,%rs787;
}
	// end inline asm
	st.global.u16 	[%rd90], %rs786;
	// begin inline asm
	{add.f16 %rs788,%rs786,%rs786;
}
	// end inline asm
	st.global.u16 	[%rd91], %rs788;
	shl.b32 	%r918, %r50, 15;
	add.s32 	%r919, %r918, %r1;
	mul.wide.s32 	%rd470, %r919, 2;
	add.s64 	%rd471, %rd1, %rd470;
	ld.global.u16 	%rs791, [%rd471];
	// begin inline asm
	{  cvt.f32.f16 %f1107, %rs791;}

	// end inline asm
	// begin inline asm
	{  cvt.f32.f16 %f1108, %rs788;}

	// end inline asm
	ld.shared.f32 	%f1109, [%r3];
	fma.rn.f32 	%f1110, %f1107, %f1108, %f1109;
	st.shared.f32 	[%r3], %f1110;
$L__BB0_158:
	bar.sync 	0;
	ld.shared.f32 	%f1114, [%r42+56];
	ld.global.u16 	%rs793, [%rd73+28];
	// begin inline asm
	{  cvt.f32.f16 %f1111, %rs793;}

	// end inline asm
	mul.f32 	%f1115, %f2, %f1111;
	ld.global.u16 	%rs794, [%rd74+28];
	// begin inline asm
	{  cvt.f32.f16 %f1112, %rs794;}

	// end inline asm
	ld.global.u16 	%rs795, [%rd75+28];
	// begin inline asm
	{  cvt.f32.f16 %f1113, %rs795;}

	// end inline asm
	add.f32 	%f1116, %f1112, %f1113;
	mul.f32 	%f1117, %f1116, %f1;
	sub.f32 	%f1118, %f1114, %f1117;
	mul.f32 	%f1119, %f1115, %f1118;
	st.global.u16 	[%rd76+28], %rs2;
	ld.shared.f32 	%f1120, [%r43+56];
	setp.leu.f32 	%p80, %f1120, %f1119;
	@%p80 bra 	$L__BB0_160;
	ld.global.u16 	%rs797, [%rd73+28];
	// begin inline asm
	{neg.f16 %rs796,%rs797;
}
	// end inline asm
	st.global.u16 	[%rd73+28], %rs796;
	// begin inline asm
	{add.f16 %rs798,%rs796,%rs796;
}
	// end inline asm
	st.global.u16 	[%rd76+28], %rs798;
	ld.global.u16 	%rs801, [%rd77+917504];
	// begin inline asm
	{  cvt.f32.f16 %f1121, %rs801;}

	// end inline asm
	// begin inline asm
	{  cvt.f32.f16 %f1122, %rs798;}

	// end inline asm
	ld.shared.f32 	%f1123, [%r3];
	fma.rn.f32 	%f1124, %f1121, %f1122, %f1123;
	st.shared.f32 	[%r3], %f1124;
$L__BB0_160:
	bar.sync 	0;
	add.s32 	%r920, %r4, 80;
	and.b32  	%r921, %r920, 80;
	add.s32 	%r51, %r921, %r76;
	add.s32 	%r922, %r51, %r2;
	add.s32 	%r923, %r921, %r5;
	shl.b32 	%r924, %r920, 2;
	and.b32  	%r925, %r924, 320;
	mov.u32 	%r926, deltas;
	add.s32 	%r927, %r926, %r925;
	ld.shared.f32 	%f1128, [%r927];
	mul.wide.s32 	%rd472, %r922, 2;
	add.s64 	%rd92, %rd3, %rd472;
	ld.global.u16 	%rs803, [%rd92];
	// begin inline asm
	{  cvt.f32.f16 %f1125, %rs803;}

	// end inline asm
	mul.f32 	%f1129, %f2, %f1125;
	add.s32 	%r928, %r2, 16744448;
	and.b32  	%r929, %r928, 16744448;
	add.s32 	%r930, %r51, %r929;
	mul.wide.s32 	%rd473, %r930, 2;
	add.s64 	%rd474, %rd3, %rd473;
	ld.global.u16 	%rs804, [%rd474];
	// begin inline asm
	{  cvt.f32.f16 %f1126, %rs804;}

	// end inline asm
	add.s32 	%r931, %r51, %r6;
	mul.wide.s32 	%rd475, %r931, 2;
	add.s64 	%rd476, %rd3, %rd475;
	ld.global.u16 	%rs805, [%rd476];
	// begin inline asm
	{  cvt.f32.f16 %f1127, %rs805;}

	// end inline asm
	add.f32 	%f1130, %f1126, %f1127;
	mul.f32 	%f1131, %f1130, %f1;
	sub.f32 	%f1132, %f1128, %f1131;
	mul.f32 	%f1133, %f1129, %f1132;
	mul.wide.s32 	%rd477, %r923, 2;
	add.s64 	%rd93, %rd2, %rd477;
	st.global.u16 	[%rd93], %rs2;
	mov.u32 	%r932, l_log_rand_val_fp32;
	add.s32 	%r933, %r932, %r925;
	ld.shared.f32 	%f1134, [%r933];
	setp.leu.f32 	%p81, %f1134, %f1133;
	@%p81 bra 	$L__BB0_162;
	ld.global.u16 	%rs807, [%rd92];
	// begin inline asm
	{neg.f16 %rs806,%rs807;
}
	// end inline asm
	st.global.u16 	[%rd92], %rs806;
	// begin inline asm
	{add.f16 %rs808,%rs806,%rs806;
}
	// end inline asm
	st.global.u16 	[%rd93], %rs808;
	shl.b32 	%r934, %r51, 15;
	add.s32 	%r935, %r934, %r1;
	mul.wide.s32 	%rd478, %r935, 2;
	add.s64 	%rd479, %rd1, %rd478;
	ld.global.u16 	%rs811, [%rd479];
	// begin inline asm
	{  cvt.f32.f16 %f1135, %rs811;}

	// end inline asm
	// begin inline asm
	{  cvt.f32.f16 %f1136, %rs808;}

	// end inline asm
	ld.shared.f32 	%f1137, [%r3];
	fma.rn.f32 	%f1138, %f1135, %f1136, %f1137;
	st.shared.f32 	[%r3], %f1138;
$L__BB0_162:
	bar.sync 	0;
	ld.shared.f32 	%f1142, [%r42+64];
	ld.global.u16 	%rs813, [%rd73+32];
	// begin inline asm
	{  cvt.f32.f16 %f1139, %rs813;}

	// end inline asm
	mul.f32 	%f1143, %f2, %f1139;
	ld.global.u16 	%rs814, [%rd74+32];
	// begin inline asm
	{  cvt.f32.f16 %f1140, %rs814;}

	// end inline asm
	ld.global.u16 	%rs815, [%rd75+32];
	// begin inline asm
	{  cvt.f32.f16 %f1141, %rs815;}

	// end inline asm
	add.f32 	%f1144, %f1140, %f1141;
	mul.f32 	%f1145, %f1144, %f1;
	sub.f32 	%f1146, %f1142, %f1145;
	mul.f32 	%f1147, %f1143, %f1146;
	st.global.u16 	[%rd76+32], %rs2;
	ld.shared.f32 	%f1148, [%r43+64];
	setp.leu.f32 	%p82, %f1148, %f1147;
	@%p82 bra 	$L__BB0_164;
	ld.global.u16 	%rs817, [%rd73+32];
	// begin inline asm
	{neg.f16 %rs816,%rs817;
}
	// end inline asm
	st.global.u16 	[%rd73+32], %rs816;
	// begin inline asm
	{add.f16 %rs818,%rs816,%rs816;
}
	// end inline asm
	st.global.u16 	[%rd76+32], %rs818;
	ld.global.u16 	%rs821, [%rd77+1048576];
	// begin inline asm
	{  cvt.f32.f16 %f1149, %rs821;}

	// end inline asm
	// begin inline asm
	{  cvt.f32.f16 %f1150, %rs818;}

	// end inline asm
	ld.shared.f32 	%f1151, [%r3];
	fma.rn.f32 	%f1152, %f1149, %f1150, %f1151;
	st.shared.f32 	[%r3], %f1152;
$L__BB0_164:
	bar.sync 	0;
	add.s32 	%r936, %r4, 82;
	and.b32  	%r937, %r936, 82;
	add.s32 	%r52, %r937, %r76;
	add.s32 	%r938, %r52, %r2;
	add.s32 	%r939, %r937, %r5;
	shl.b32 	%r940, %r936, 2;
	and.b32  	%r941, %r940, 328;
	mov.u32 	%r942, deltas;
	add.s32 	%r943, %r942, %r941;
	ld.shared.f32 	%f1156, [%r943];
	mul.wide.s32 	%rd480, %r938, 2;
	add.s64 	%rd94, %rd3, %rd480;
	ld.global.u16 	%rs823, [%rd94];
	// begin inline asm
	{  cvt.f32.f16 %f1153, %rs823;}

	// end inline asm
	mul.f32 	%f1157, %f2, %f1153;
	add.s32 	%r944, %r2, 16744448;
	and.b32  	%r945, %r944, 16744448;
	add.s32 	%r946, %r52, %r945;
	mul.wide.s32 	%rd481, %r946, 2;
	add.s64 	%rd482, %rd3, %rd481;
	ld.global.u16 	%rs824, [%rd482];
	// begin inline asm
	{  cvt.f32.f16 %f1154, %rs824;}

	// end inline asm
	add.s32 	%r947, %r52, %r6;
	mul.wide.s32 	%rd483, %r947, 2;
	add.s64 	%rd484, %rd3, %rd483;
	ld.global.u16 	%rs825, [%rd484];
	// begin inline asm
	{  cvt.f32.f16 %f1155, %rs825;}

	// end inline asm
	add.f32 	%f1158, %f1154, %f1155;
	mul.f32 	%f1159, %f1158, %f1;
	sub.f32 	%f1160, %f1156, %f1159;
	mul.f32 	%f1161, %f1157, %f1160;
	mul.wide.s32 	%rd485, %r939, 2;
	add.s64 	%rd95, %rd2, %rd485;
	st.global.u16 	[%rd95], %rs2;
	mov.u32 	%r948, l_log_rand_val_fp32;
	add.s32 	%r949, %r948, %r941;
	ld.shared.f32 	%f1162, [%r949];
	setp.leu.f32 	%p83, %f1162, %f1161;
	@%p83 bra 	$L__BB0_166;
	ld.global.u16 	%rs827, [%rd94];
	// begin inline asm
	{neg.f16 %rs826,%rs827;
}
	// end inline asm
	st.global.u16 	[%rd94], %rs826;
	// begin inline asm
	{add.f16 %rs828,%rs826,%rs826;
}
	// end inline asm
	st.global.u16 	[%rd95], %rs828;
	shl.b32 	%r950, %r52, 15;
	add.s32 	%r951, %r950, %r1;
	mul.wide.s32 	%rd486, %r951, 2;
	add.s64 	%rd487, %rd1, %rd486;
	ld.global.u16 	%rs831, [%rd487];
	// begin inline asm
	{  cvt.f32.f16 %f1163, %rs831;}

	// end inline asm
	// begin inline asm
	{  cvt.f32.f16 %f1164, %rs828;}

	// end inline asm
	ld.shared.f32 	%f1165, [%r3];
	fma.rn.f32 	%f1166, %f1163, %f1164, %f1165;
	st.shared.f32 	[%r3], %f1166;
$L__BB0_166:
	bar.sync 	0;
	ld.shared.f32 	%f1170, [%r42+72];
	ld.global.u16 	%rs833, [%rd73+36];
	// begin inline asm
	{  cvt.f32.f16 %f1167, %rs833;}

	// end inline asm
	mul.f32 	%f1171, %f2, %f1167;
	ld.global.u16 	%rs834, [%rd74+36];
	// begin inline asm
	{  cvt.f32.f16 %f1168, %rs834;}

	// end inline asm
	ld.global.u16 	%rs835, [%rd75+36];
	// begin inline asm
	{  cvt.f32.f16 %f1169, %rs835;}

	// end inline asm
	add.f32 	%f1172, %f1168, %f1169;
	mul.f32 	%f1173, %f1172, %f1;
	sub.f32 	%f1174, %f1170, %f1173;
	mul.f32 	%f1175, %f1171, %f1174;
	st.global.u16 	[%rd76+36], %rs2;
	ld.shared.f32 	%f1176, [%r43+72];
	setp.leu.f32 	%p84, %f1176, %f1175;
	@%p84 bra 	$L__BB0_168;
	ld.global.u16 	%rs837, [%rd73+36];
	// begin inline asm
	{neg.f16 %rs836,%rs837;
}
	// end inline asm
	st.global.u16 	[%rd73+36], %rs836;
	// begin inline asm
	{add.f16 %rs838,%rs836,%rs836;
}
	// end inline asm
	st.global.u16 	[%rd76+36], %rs838;
	ld.global.u16 	%rs841, [%rd77+1179648];
	// begin inline asm
	{  cvt.f32.f16 %f1177, %rs841;}

	// end inline asm
	// begin inline asm
	{  cvt.f32.f16 %f1178, %rs838;}

	// end inline asm
	ld.shared.f32 	%f1179, [%r3];
	fma.rn.f32 	%f1180, %f1177, %f1178, %f1179;
	st.shared.f32 	[%r3], %f1180;
$L__BB0_168:
	bar.sync 	0;
	add.s32 	%r952, %r4, 84;
	and.b32  	%r953, %r952, 84;
	add.s32 	%r53, %r953, %r76;
	add.s32 	%r954, %r53, %r2;
	add.s32 	%r955, %r953, %r5;
	shl.b32 	%r956, %r952, 2;
	and.b32  	%r957, %r956, 336;
	mov.u32 	%r958, deltas;
	add.s32 	%r959, %r958, %r957;
	ld.shared.f32 	%f1184, [%r959];
	mul.wide.s32 	%rd488, %r954, 2;
	add.s64 	%rd96, %rd3, %rd488;
	ld.global.u16 	%rs843, [%rd96];
	// begin inline asm
	{  cvt.f32.f16 %f1181, %rs843;}

	// end inline asm
	mul.f32 	%f1185, %f2, %f1181;
	add.s32 	%r960, %r2, 16744448;
	and.b32  	%r961, %r960, 16744448;
	add.s32 	%r962, %r53, %r961;
	mul.wide.s32 	%rd489, %r962, 2;
	add.s64 	%rd490, %rd3, %rd489;
	ld.global.u16 	%rs844, [%rd490];
	// begin inline asm
	{  cvt.f32.f16 %f1182, %rs844;}

	// end inline asm
	add.s32 	%r963, %r53, %r6;
	mul.wide.s32 	%rd491, %r963, 2;
	add.s64 	%rd492, %rd3, %rd491;
	ld.global.u16 	%rs845, [%rd492];
	// begin inline asm
	{  cvt.f32.f16 %f1183, %rs845;}

	// end inline asm
	add.f32 	%f1186, %f1182, %f1183;
	mul.f32 	%f1187, %f1186, %f1;
	sub.f32 	%f1188, %f1184, %f1187;
	mul.f32 	%f1189, %f1185, %f1188;
	mul.wide.s32 	%rd493, %r955, 2;
	add.s64 	%rd97, %rd2, %rd493;
	st.global.u16 	[%rd97], %rs2;
	mov.u32 	%r964, l_log_rand_val_fp32;
	add.s32 	%r965, %r964, %r957;
	ld.shared.f32 	%f1190, [%r965];
	setp.leu.f32 	%p85, %f1190, %f1189;
	@%p85 bra 	$L__BB0_170;
	ld.global.u16 	%rs847, [%rd96];
	// begin inline asm
	{neg.f16 %rs846,%rs847;
}
	// end inline asm
	st.global.u16 	[%rd96], %rs846;
	// begin inline asm
	{add.f16 %rs848,%rs846,%rs846;
}
	// end inline asm
	st.global.u16 	[%rd97], %rs848;
	shl.b32 	%r966, %r53, 15;
	add.s32 	%r967, %r966, %r1;
	mul.wide.s32 	%rd494, %r967, 2;
	add.s64 	%rd495, %rd1, %rd494;
	ld.global.u16 	%rs851, [%rd495];
	// begin inline asm
	{  cvt.f32.f16 %f1191, %rs851;}

	// end inline asm
	// begin inline asm
	{  cvt.f32.f16 %f1192, %rs848;}

	// end inline asm
	ld.shared.f32 	%f1193, [%r3];
	fma.rn.f32 	%f1194, %f1191, %f1192, %f1193;
	st.shared.f32 	[%r3], %f1194;
$L__BB0_170:
	bar.sync 	0;
	ld.shared.f32 	%f1198, [%r42+80];
	ld.global.u16 	%rs853, [%rd73+40];
	// begin inline asm
	{  cvt.f32.f16 %f1195, %rs853;}

	// end inline asm
	mul.f32 	%f1199, %f2, %f1195;
	ld.global.u16 	%rs854, [%rd74+40];
	// begin inline asm
	{  cvt.f32.f16 %f1196, %rs854;}

	// end inline asm
	ld.global.u16 	%rs855, [%rd75+40];
	// begin inline asm
	{  cvt.f32.f16 %f1197, %rs855;}

	// end inline asm
	add.f32 	%f1200, %f1196, %f1197;
	mul.f32 	%f1201, %f1200, %f1;
	sub.f32 	%f1202, %f1198, %f1201;
	mul.f32 	%f1203, %f1199, %f1202;
	st.global.u16 	[%rd76+40], %rs2;
	ld.shared.f32 	%f1204, [%r43+80];
	setp.leu.f32 	%p86, %f1204, %f1203;
	@%p86 bra 	$L__BB0_172;
	ld.global.u16 	%rs857, [%rd73+40];
	// begin inline asm
	{neg.f16 %rs856,%rs857;
}
	// end inline asm
	st.global.u16 	[%rd73+40], %rs856;
	// begin inline asm
	{add.f16 %rs858,%rs856,%rs856;
}
	// end inline asm
	st.global.u16 	[%rd76+40], %rs858;
	ld.global.u16 	%rs861, [%rd77+1310720];
	// begin inline asm
	{  cvt.f32.f16 %f1205, %rs861;}

	// end inline asm
	// begin inline asm
	{  cvt.f32.f16 %f1206, %rs858;}

	// end inline asm
	ld.shared.f32 	%f1207, [%r3];
	fma.rn.f32 	%f1208, %f1205, %f1206, %f1207;
	st.shared.f32 	[%r3], %f1208;
$L__BB0_172:
	bar.sync 	0;
	add.s32 	%r968, %r4, 86;
	and.b32  	%r969, %r968, 86;
	add.s32 	%r54, %r969, %r76;
	add.s32 	%r970, %r54, %r2;
	add.s32 	%r971, %r969, %r5;
	shl.b32 	%r972, %r968, 2;
	and.b32  	%r973, %r972, 344;
	mov.u32 	%r974, deltas;
	add.s32 	%r975, %r974, %r973;
	ld.shared.f32 	%f1212, [%r975];
	mul.wide.s32 	%rd496, %r970, 2;
	add.s64 	%rd98, %rd3, %rd496;
	ld.global.u16 	%rs863, [%rd98];
	// begin inline asm
	{  cvt.f32.f16 %f1209, %rs863;}

	// end inline asm
	mul.f32 	%f1213, %f2, %f1209;
	add.s32 	%r976, %r2, 16744448;
	and.b32  	%r977, %r976, 16744448;
	add.s32 	%r978, %r54, %r977;
	mul.wide.s32 	%rd497, %r978, 2;
	add.s64 	%rd498, %rd3, %rd497;
	ld.global.u16 	%rs864, [%rd498];
	// begin inline asm
	{  cvt.f32.f16 %f1210, %rs864;}

	// end inline asm
	add.s32 	%r979, %r54, %r6;
	mul.wide.s32 	%rd499, %r979, 2;
	add.s64 	%rd500, %rd3, %rd499;
	ld.global.u16 	%rs865, [%rd500];
	// begin inline asm
	{  cvt.f32.f16 %f1211, %rs865;}

	// end inline asm
	add.f32 	%f1214, %f1210, %f1211;
	mul.f32 	%f1215, %f1214, %f1;
	sub.f32 	%f1216, %f1212, %f1215;
	mul.f32 	%f1217, %f1213, %f1216;
	mul.wide.s32 	%rd501, %r971, 2;
	add.s64 	%rd99, %rd2, %rd501;
	st.global.u16 	[%rd99], %rs2;
	mov.u32 	%r980, l_log_rand_val_fp32;
	add.s32 	%r981, %r980, %r973;
	ld.shared.f32 	%f1218, [%r981];
	setp.leu.f32 	%p87, %f1218, %f1217;
	@%p87 bra 	$L__BB0_174;
	ld.global.u16 	%rs867, [%rd98];
	// begin inline asm
	{neg.f16 %rs866,%rs867;
}
	// end inline asm
	st.global.u16 	[%rd98], %rs866;
	// begin inline asm
	{add.f16 %rs868,%rs866,%rs866;
}
	// end inline asm
	st.global.u16 	[%rd99], %rs868;
	shl.b32 	%r982, %r54, 15;
	add.s32 	%r983, %r982, %r1;
	mul.wide.s32 	%rd502, %r983, 2;
	add.s64 	%rd503, %rd1, %rd502;
	ld.global.u16 	%rs871, [%rd503];
	// begin inline asm
	{  cvt.f32.f16 %f1219, %rs871;}

	// end inline asm
	// begin inline asm
	{  cvt.f32.f16 %f1220, %rs868;}

	// end inline asm
	ld.shared.f32 	%f1221, [%r3];
	fma.rn.f32 	%f1222, %f1219, %f1220, %f1221;
	st.shared.f32 	[%r3], %f1222;
$L__BB0_174:
	bar.sync 	0;
	ld.shared.f32 	%f1226, [%r42+88];
	ld.global.u16 	%rs873, [%rd73+44];
	// begin inline asm
	{  cvt.f32.f16 %f1223, %rs873;}

	// end inline asm
	mul.f32 	%f1227, %f2, %f1223;
	ld.global.u16 	%rs874, [%rd74+44];
	// begin inline asm
	{  cvt.f32.f16 %f1224, %rs874;}

	// end inline asm
	ld.global.u16 	%rs875, [%rd75+44];
	// begin inline asm
	{  cvt.f32.f16 %f1225, %rs875;}

	// end inline asm
	add.f32 	%f1228, %f1224, %f1225;
	mul.f32 	%f1229, %f1228, %f1;
	sub.f32 	%f1230, %f1226, %f1229;
	mul.f32 	%f1231, %f1227, %f1230;
	st.global.u16 	[%rd76+44], %rs2;
	ld.shared.f32 	%f1232, [%r43+88];
	setp.leu.f32 	%p88, %f1232, %f1231;
	@%p88 bra 	$L__BB0_176;
	ld.global.u16 	%rs877, [%rd73+44];
	// begin inline asm
	{neg.f16 %rs876,%rs877;
}
	// end inline asm
	st.global.u16 	[%rd73+44], %rs876;
	// begin inline asm
	{add.f16 %rs878,%rs876,%rs876;
}
	// end inline asm
	st.global.u16 	[%rd76+44], %rs878;
	ld.global.u16 	%rs881, [%rd77+1441792];
	// begin inline asm
	{  cvt.f32.f16 %f1233, %rs881;}

	// end inline asm
	// begin inline asm
	{  cvt.f32.f16 %f1234, %rs878;}

	// end inline asm
	ld.shared.f32 	%f1235, [%r3];
	fma.rn.f32 	%f1236, %f1233, %f1234, %f1235;
	st.shared.f32 	[%r3], %f1236;
$L__BB0_176:
	bar.sync 	0;
	add.s32 	%r984, %r4, 88;
	and.b32  	%r985, %r984, 88;
	add.s32 	%r55, %r985, %r76;
	add.s32 	%r986, %r55, %r2;
	add.s32 	%r987, %r985, %r5;
	shl.b32 	%r988, %r984, 2;
	and.b32  	%r989, %r988, 352;
	mov.u32 	%r990, deltas;
	add.s32 	%r991, %r990, %r989;
	ld.shared.f32 	%f1240, [%r991];
	mul.wide.s32 	%rd504, %r986, 2;
	add.s64 	%rd100, %rd3, %rd504;
	ld.global.u16 	%rs883, [%rd100];
	// begin inline asm
	{  cvt.f32.f16 %f1237, %rs883;}

	// end inline asm
	mul.f32 	%f1241, %f2, %f1237;
	add.s32 	%r992, %r2, 16744448;
	and.b32  	%r993, %r992, 16744448;
	add.s32 	%r994, %r55, %r993;
	mul.wide.s32 	%rd505, %r994, 2;
	add.s64 	%rd506, %rd3, %rd505;
	ld.global.u16 	%rs884, [%rd506];
	// begin inline asm
	{  cvt.f32.f16 %f1238, %rs884;}

	// end inline asm
	add.s32 	%r995, %r55, %r6;
	mul.wide.s32 	%rd507, %r995, 2;
	add.s64 	%rd508, %rd3, %rd507;
	ld.global.u16 	%rs885, [%rd508];
	// begin inline asm
	{  cvt.f32.f16 %f1239, %rs885;}

	// end inline asm
	add.f32 	%f1242, %f1238, %f1239;
	mul.f32 	%f1243, %f1242, %f1;
	sub.f32 	%f1244, %f1240, %f1243;
	mul.f32 	%f1245, %f1241, %f1244;
	mul.wide.s32 	%rd509, %r987, 2;
	add.s64 	%rd101, %rd2, %rd509;
	st.global.u16 	[%rd101], %rs2;
	mov.u32 	%r996, l_log_rand_val_fp32;
	add.s32 	%r997, %r996, %r989;
	ld.shared.f32 	%f1246, [%r997];
	setp.leu.f32 	%p89, %f1246, %f1245;
	@%p89 bra 	$L__BB0_178;
	ld.global.u16 	%rs887, [%rd100];
	// begin inline asm
	{neg.f16 %rs886,%rs887;
}
	// end inline asm
	st.global.u16 	[%rd100], %rs886;
	// begin inline asm
	{add.f16 %rs888,%rs886,%rs886;
}
	// end inline asm
	st.global.u16 	[%rd101], %rs888;
	shl.b32 	%r998, %r55, 15;
	add.s32 	%r999, %r998, %r1;
	mul.wide.s32 	%rd510, %r999, 2;
	add.s64 	%rd511, %rd1, %rd510;
	ld.global.u16 	%rs891, [%rd511];
	// begin inline asm
	{  cvt.f32.f16 %f1247, %rs891;}

	// end inline asm
	// begin inline asm
	{  cvt.f32.f16 %f1248, %rs888;}

	// end inline asm
	ld.shared.f32 	%f1249, [%r3];
	fma.rn.f32 	%f1250, %f1247, %f1248, %f1249;
	st.shared.f32 	[%r3], %f1250;
$L__BB0_178:
	bar.sync 	0;
	ld.shared.f32 	%f1254, [%r42+96];
	ld.global.u16 	%rs893, [%rd73+48];
	// begin inline asm
	{  cvt.f32.f16 %f1251, %rs893;}

	// end inline asm
	mul.f32 	%f1255, %f2, %f1251;
	ld.global.u16 	%rs894, [%rd74+48];
	// begin inline asm
	{  cvt.f32.f16 %f1252, %rs894;}

	// end inline asm
	ld.global.u16 	%rs895, [%rd75+48];
	// begin inline asm
	{  cvt.f32.f16 %f1253, %rs895;}

	// end inline asm
	add.f32 	%f1256, %f1252, %f1253;
	mul.f32 	%f1257, %f1256, %f1;
	sub.f32 	%f1258, %f1254, %f1257;
	mul.f32 	%f1259, %f1255, %f1258;
	st.global.u16 	[%rd76+48], %rs2;
	ld.shared.f32 	%f1260, [%r43+96];
	setp.leu.f32 	%p90, %f1260, %f1259;
	@%p90 bra 	$L__BB0_180;
	ld.global.u16 	%rs897, [%rd73+48];
	// begin inline asm
	{neg.f16 %rs896,%rs897;
}
	// end inline asm
	st.global.u16 	[%rd73+48], %rs896;
	// begin inline asm
	{add.f16 %rs898,%rs896,%rs896;
}
	// end inline asm
	st.global.u16 	[%rd76+48], %rs898;
	ld.global.u16 	%rs901, [%rd77+1572864];
	// begin inline asm
	{  cvt.f32.f16 %f1261, %rs901;}

	// end inline asm
	// begin inline asm
	{  cvt.f32.f16 %f1262, %rs898;}

	// end inline asm
	ld.shared.f32 	%f1263, [%r3];
	fma.rn.f32 	%f1264, %f1261, %f1262, %f1263;
	st.shared.f32 	[%r3], %f1264;
$L__BB0_180:
	bar.sync 	0;
	add.s32 	%r1000, %r4, 90;
	and.b32  	%r1001, %r1000, 90;
	add.s32 	%r56, %r1001, %r76;
	add.s32 	%r1002, %r56, %r2;
	add.s32 	%r1003, %r1001, %r5;
	shl.b32 	%r1004, %r1000, 2;
	and.b32  	%r1005, %r1004, 360;
	mov.u32 	%r1006, deltas;
	add.s32 	%r1007, %r1006, %r1005;
	ld.shared.f32 	%f1268, [%r1007];
	mul.wide.s32 	%rd512, %r1002, 2;
	add.s64 	%rd102, %rd3, %rd512;
	ld.global.u16 	%rs903, [%rd102];
	// begin inline asm
	{  cvt.f32.f16 %f1265, %rs903;}

	// end inline asm
	mul.f32 	%f1269, %f2, %f1265;
	add.s32 	%r1008, %r2, 16744448;
	and.b32  	%r1009, %r1008, 16744448;
	add.s32 	%r1010, %r56, %r1009;
	mul.wide.s32 	%rd513, %r1010, 2;
	add.s64 	%rd514, %rd3, %rd513;
	ld.global.u16 	%rs904, [%rd514];
	// begin inline asm
	{  cvt.f32.f16 %f1266, %rs904;}

	// end inline asm
	add.s32 	%r1011, %r56, %r6;
	mul.wide.s32 	%rd515, %r1011, 2;
	add.s64 	%rd516, %rd3, %rd515;
	ld.global.u16 	%rs905, [%rd516];
	// begin inline asm
	{  cvt.f32.f16 %f1267, %rs905;}

	// end inline asm
	add.f32 	%f1270, %f1266, %f1267;
	mul.f32 	%f1271, %f1270, %f1;
	sub.f32 	%f1272, %f1268, %f1271;
	mul.f32 	%f1273, %f1269, %f1272;
	mul.wide.s32 	%rd517, %r1003, 2;
	add.s64 	%rd103, %rd2, %rd517;
	st.global.u16 	[%rd103], %rs2;
	mov.u32 	%r1012, l_log_rand_val_fp32;
	add.s32 	%r1013, %r1012, %r1005;
	ld.shared.f32 	%f1274, [%r1013];
	setp.leu.f32 	%p91, %f1274, %f1273;
	@%p91 bra 	$L__BB0_182;
	ld.global.u16 	%rs907, [%rd102];
	// begin inline asm
	{neg.f16 %rs906,%rs907;
}
	// end inline asm
	st.global.u16 	[%rd102], %rs906;
	// begin inline asm
	{add.f16 %rs908,%rs906,%rs906;
}
	// end inline asm
	st.global.u16 	[%rd103], %rs908;
	shl.b32 	%r1014, %r56, 15;
	add.s32 	%r1015, %r1014, %r1;
	mul.wide.s32 	%rd518, %r1015, 2;
	add.s64 	%rd519, %rd1, %rd518;
	ld.global.u16 	%rs911, [%rd519];
	// begin inline asm
	{  cvt.f32.f16 %f1275, %rs911;}

	// end inline asm
	// begin inline asm
	{  cvt.f32.f16 %f1276, %rs908;}

	// end inline asm
	ld.shared.f32 	%f1277, [%r3];
	fma.rn.f32 	%f1278, %f1275, %f1276, %f1277;
	st.shared.f32 	[%r3], %f1278;
$L__BB0_182:
	bar.sync 	0;
	ld.shared.f32 	%f1282, [%r42+104];
	ld.global.u16 	%rs913, [%rd73+52];
	// begin inline asm
	{  cvt.f32.f16 %f1279, %rs913;}

	// end inline asm
	mul.f32 	%f1283, %f2, %f1279;
	ld.global.u16 	%rs914, [%rd74+52];
	// begin inline asm
	{  cvt.f32.f16 %f1280, %rs914;}

	// end inline asm
	ld.global.u16 	%rs915, [%rd75+52];
	// begin inline asm
	{  cvt.f32.f16 %f1281, %rs915;}

	// end inline asm
	add.f32 	%f1284, %f1280, %f1281;
	mul.f32 	%f1285, %f1284, %f1;
	sub.f32 	%f1286, %f1282, %f1285;
	mul.f32 	%f1287, %f1283, %f1286;
	st.global.u16 	[%rd76+52], %rs2;
	ld.shared.f32 	%f1288, [%r43+104];
	setp.leu.f32 	%p92, %f1288, %f1287;
	@%p92 bra 	$L__BB0_184;
	ld.global.u16 	%rs917, [%rd73+52];
	// begin inline asm
	{neg.f16 %rs916,%rs917;
}
	// end inline asm
	st.global.u16 	[%rd73+52], %rs916;
	// begin inline asm
	{add.f16 %rs918,%rs916,%rs916;
}
	// end inline asm
	st.global.u16 	[%rd76+52], %rs918;
	ld.global.u16 	%rs921, [%rd77+1703936];
	// begin inline asm
	{  cvt.f32.f16 %f1289, %rs921;}

	// end inline asm
	// begin inline asm
	{  cvt.f32.f16 %f1290, %rs918;}

	// end inline asm
	ld.shared.f32 	%f1291, [%r3];
	fma.rn.f32 	%f1292, %f1289, %f1290, %f1291;
	st.shared.f32 	[%r3], %f1292;
$L__BB0_184:
	bar.sync 	0;
	add.s32 	%r1016, %r4, 92;
	and.b32  	%r1017, %r1016, 92;
	add.s32 	%r57, %r1017, %r76;
	add.s32 	%r1018, %r57, %r2;
	add.s32 	%r1019, %r1017, %r5;
	shl.b32 	%r1020, %r1016, 2;
	and.b32  	%r1021, %r1020, 368;
	mov.u32 	%r1022, deltas;
	add.s32 	%r1023, %r1022, %r1021;
	ld.shared.f32 	%f1296, [%r1023];
	mul.wide.s32 	%rd520, %r1018, 2;
	add.s64 	%rd104, %rd3, %rd520;
	ld.global.u16 	%rs923, [%rd104];
	// begin inline asm
	{  cvt.f32.f16 %f1293, %rs923;}

	// end inline asm
	mul.f32 	%f1297, %f2, %f1293;
	add.s32 	%r1024, %r2, 16744448;
	and.b32  	%r1025, %r1024, 16744448;
	add.s32 	%r1026, %r57, %r1025;
	mul.wide.s32 	%rd521, %r1026, 2;
	add.s64 	%rd522, %rd3, %rd521;
	ld.global.u16 	%rs924, [%rd522];
	// begin inline asm
	{  cvt.f32.f16 %f1294, %rs924;}

	// end inline asm
	add.s32 	%r1027, %r57, %r6;
	mul.wide.s32 	%rd523, %r1027, 2;
	add.s64 	%rd524, %rd3, %rd523;
	ld.global.u16 	%rs925, [%rd524];
	// begin inline asm
	{  cvt.f32.f16 %f1295, %rs925;}

	// end inline asm
	add.f32 	%f1298, %f1294, %f1295;
	mul.f32 	%f1299, %f1298, %f1;
	sub.f32 	%f1300, %f1296, %f1299;
	mul.f32 	%f1301, %f1297, %f1300;
	mul.wide.s32 	%rd525, %r1019, 2;
	add.s64 	%rd105, %rd2, %rd525;
	st.global.u16 	[%rd105], %rs2;
	mov.u32 	%r1028, l_log_rand_val_fp32;
	add.s32 	%r1029, %r1028, %r1021;
	ld.shared.f32 	%f1302, [%r1029];
	setp.leu.f32 	%p93, %f1302, %f1301;
	@%p93 bra 	$L__BB0_186;
	ld.global.u16 	%rs927, [%rd104];
	// begin inline asm
	{neg.f16 %rs926,%rs927;
}
	// end inline asm
	st.global.u16 	[%rd104], %rs926;
	// begin inline asm
	{add.f16 %rs928,%rs926,%rs926;
}
	// end inline asm
	st.global.u16 	[%rd105], %rs928;
	shl.b32 	%r1030, %r57, 15;
	add.s32 	%r1031, %r1030, %r1;
	mul.wide.s32 	%rd526, %r1031, 2;
	add.s64 	%rd527, %rd1, %rd526;
	ld.global.u16 	%rs931, [%rd527];
	// begin inline asm
	{  cvt.f32.f16 %f1303, %rs931;}

	// end inline asm
	// begin inline asm
	{  cvt.f32.f16 %f1304, %rs928;}

	// end inline asm
	ld.shared.f32 	%f1305, [%r3];
	fma.rn.f32 	%f1306, %f1303, %f1304, %f1305;
	st.shared.f32 	[%r3], %f1306;
$L__BB0_186:
	bar.sync 	0;
	ld.shared.f32 	%f1310, [%r42+112];
	ld.global.u16 	%rs933, [%rd73+56];
	// begin inline asm
	{  cvt.f32.f16 %f1307, %rs933;}

	// end inline asm
	mul.f32 	%f1311, %f2, %f1307;
	ld.global.u16 	%rs934, [%rd74+56];
	// begin inline asm
	{  cvt.f32.f16 %f1308, %rs934;}

	// end inline asm
	ld.global.u16 	%rs935, [%rd75+56];
	// begin inline asm
	{  cvt.f32.f16 %f1309, %rs935;}

	// end inline asm
	add.f32 	%f1312, %f1308, %f1309;
	mul.f32 	%f1313, %f1312, %f1;
	sub.f32 	%f1314, %f1310, %f1313;
	mul.f32 	%f1315, %f1311, %f1314;
	st.global.u16 	[%rd76+56], %rs2;
	ld.shared.f32 	%f1316, [%r43+112];
	setp.leu.f32 	%p94, %f1316, %f1315;
	@%p94 bra 	$L__BB0_188;
	ld.global.u16 	%rs937, [%rd73+56];
	// begin inline asm
	{neg.f16 %rs936,%rs937;
}
	// end inline asm
	st.global.u16 	[%rd73+56], %rs936;
	// begin inline asm
	{add.f16 %rs938,%rs936,%rs936;
}
	// end inline asm
	st.global.u16 	[%rd76+56], %rs938;
	ld.global.u16 	%rs941, [%rd77+1835008];
	// begin inline asm
	{  cvt.f32.f16 %f1317, %rs941;}

	// end inline asm
	// begin inline asm
	{  cvt.f32.f16 %f1318, %rs938;}

	// end inline asm
	ld.shared.f32 	%f1319, [%r3];
	fma.rn.f32 	%f1320, %f1317, %f1318, %f1319;
	st.shared.f32 	[%r3], %f1320;
$L__BB0_188:
	bar.sync 	0;
	add.s32 	%r1032, %r4, 94;
	and.b32  	%r1033, %r1032, 94;
	add.s32 	%r58, %r1033, %r76;
	add.s32 	%r1034, %r58, %r2;
	add.s32 	%r1035, %r1033, %r5;
	shl.b32 	%r1036, %r1032, 2;
	and.b32  	%r1037, %r1036, 376;
	mov.u32 	%r1038, deltas;
	add.s32 	%r1039, %r1038, %r1037;
	ld.shared.f32 	%f1324, [%r1039];
	mul.wide.s32 	%rd528, %r1034, 2;
	add.s64 	%rd106, %rd3, %rd528;
	ld.global.u16 	%rs943, [%rd106];
	// begin inline asm
	{  cvt.f32.f16 %f1321, %rs943;}

	// end inline asm
	mul.f32 	%f1325, %f2, %f1321;
	add.s32 	%r1040, %r2, 16744448;
	and.b32  	%r1041, %r1040, 16744448;
	add.s32 	%r1042, %r58, %r1041;
	mul.wide.s32 	%rd529, %r1042, 2;
	add.s64 	%rd530, %rd3, %rd529;
	ld.global.u16 	%rs944, [%rd530];
	// begin inline asm
	{  cvt.f32.f16 %f1322, %rs944;}

	// end inline asm
	add.s32 	%r1043, %r58, %r6;
	mul.wide.s32 	%rd531, %r1043, 2;
	add.s64 	%rd532, %rd3, %rd531;
	ld.global.u16 	%rs945, [%rd532];
	// begin inline asm
	{  cvt.f32.f16 %f1323, %rs945;}

	// end inline asm
	add.f32 	%f1326, %f1322, %f1323;
	mul.f32 	%f1327, %f1326, %f1;
	sub.f32 	%f1328, %f1324, %f1327;
	mul.f32 	%f1329, %f1325, %f1328;
	mul.wide.s32 	%rd533, %r1035, 2;
	add.s64 	%rd107, %rd2, %rd533;
	st.global.u16 	[%rd107], %rs2;
	mov.u32 	%r1044, l_log_rand_val_fp32;
	add.s32 	%r1045, %r1044, %r1037;
	ld.shared.f32 	%f1330, [%r1045];
	setp.leu.f32 	%p95, %f1330, %f1329;
	@%p95 bra 	$L__BB0_190;
	ld.global.u16 	%rs947, [%rd106];
	// begin inline asm
	{neg.f16 %rs946,%rs947;
}
	// end inline asm
	st.global.u16 	[%rd106], %rs946;
	// begin inline asm
	{add.f16 %rs948,%rs946,%rs946;
}
	// end inline asm
	st.global.u16 	[%rd107], %rs948;
	shl.b32 	%r1046, %r58, 15;
	add.s32 	%r1047, %r1046, %r1;
	mul.wide.s32 	%rd534, %r1047, 2;
	add.s64 	%rd535, %rd1, %rd534;
	ld.global.u16 	%rs951, [%rd535];
	// begin inline asm
	{  cvt.f32.f16 %f1331, %rs951;}

	// end inline asm
	// begin inline asm
	{  cvt.f32.f16 %f1332, %rs948;}

	// end inline asm
	ld.shared.f32 	%f1333, [%r3];
	fma.rn.f32 	%f1334, %f1331, %f1332, %f1333;
	st.shared.f32 	[%r3], %f1334;
$L__BB0_190:
	bar.sync 	0;
	ld.shared.f32 	%f1338, [%r42+120];
	ld.global.u16 	%rs953, [%rd73+60];
	// begin inline asm
	{  cvt.f32.f16 %f1335, %rs953;}

	// end inline asm
	mul.f32 	%f1339, %f2, %f1335;
	ld.global.u16 	%rs954, [%rd74+60];
	// begin inline asm
	{  cvt.f32.f16 %f1336, %rs954;}

	// end inline asm
	ld.global.u16 	%rs955, [%rd75+60];
	// begin inline asm
	{  cvt.f32.f16 %f1337, %rs955;}

	// end inline asm
	add.f32 	%f1340, %f1336, %f1337;
	mul.f32 	%f1341, %f1340, %f1;
	sub.f32 	%f1342, %f1338, %f1341;
	mul.f32 	%f1343, %f1339, %f1342;
	st.global.u16 	[%rd76+60], %rs2;
	ld.shared.f32 	%f1344, [%r43+120];
	setp.leu.f32 	%p96, %f1344, %f1343;
	@%p96 bra 	$L__BB0_192;
	ld.global.u16 	%rs957, [%rd73+60];
	// begin inline asm
	{neg.f16 %rs956,%rs957;
}
	// end inline asm
	st.global.u16 	[%rd73+60], %rs956;
	// begin inline asm
	{add.f16 %rs958,%rs956,%rs956;
}
	// end inline asm
	st.global.u16 	[%rd76+60], %rs958;
	ld.global.u16 	%rs961, [%rd77+1966080];
	// begin inline asm
	{  cvt.f32.f16 %f1345, %rs961;}

	// end inline asm
	// begin inline asm
	{  cvt.f32.f16 %f1346, %rs958;}

	// end inline asm
	ld.shared.f32 	%f1347, [%r3];
	fma.rn.f32 	%f1348, %f1345, %f1346, %f1347;
	st.shared.f32 	[%r3], %f1348;
$L__BB0_192:
	bar.sync 	0;
	add.s32 	%r1048, %r4, 96;
	and.b32  	%r1049, %r1048, 96;
	add.s32 	%r59, %r1049, %r76;
	add.s32 	%r1050, %r59, %r2;
	add.s32 	%r1051, %r1049, %r5;
	shl.b32 	%r1052, %r1048, 2;
	and.b32  	%r1053, %r1052, 384;
	mov.u32 	%r1054, deltas;
	add.s32 	%r1055, %r1054, %r1053;
	ld.shared.f32 	%f1352, [%r1055];
	mul.wide.s32 	%rd536, %r1050, 2;
	add.s64 	%rd108, %rd3, %rd536;
	ld.global.u16 	%rs963, [%rd108];
	// begin inline asm
	{  cvt.f32.f16 %f1349, %rs963;}

	// end inline asm
	mul.f32 	%f1353, %f2, %f1349;
	add.s32 	%r1056, %r2, 16744448;
	and.b32  	%r1057, %r1056, 16744448;
	add.s32 	%r1058, %r59, %r1057;
	mul.wide.s32 	%rd537, %r1058, 2;
	add.s64 	%rd538, %rd3, %rd537;
	ld.global.u16 	%rs964, [%rd538];
	// begin inline asm
	{  cvt.f32.f16 %f1350, %rs964;}

	// end inline asm
	add.s32 	%r1059, %r59, %r6;
	mul.wide.s32 	%rd539, %r1059, 2;
	add.s64 	%rd540, %rd3, %rd539;
	ld.global.u16 	%rs965, [%rd540];
	// begin inline asm
	{  cvt.f32.f16 %f1351, %rs965;}

	// end inline asm
	add.f32 	%f1354, %f1350, %f1351;
	mul.f32 	%f1355, %f1354, %f1;
	sub.f32 	%f1356, %f1352, %f1355;
	mul.f32 	%f1357, %f1353, %f1356;
	mul.wide.s32 	%rd541, %r1051, 2;
	add.s64 	%rd109, %rd2, %rd541;
	st.global.u16 	[%rd109], %rs2;
	mov.u32 	%r1060, l_log_rand_val_fp32;
	add.s32 	%r1061, %r1060, %r1053;
	ld.shared.f32 	%f1358, [%r1061];
	setp.leu.f32 	%p97, %f1358, %f1357;
	@%p97 bra 	$L__BB0_194;
	ld.global.u16 	%rs967, [%rd108];
	// begin inline asm
	{neg.f16 %rs966,%rs967;
}
	// end inline asm
	st.global.u16 	[%rd108], %rs966;
	// begin inline asm
	{add.f16 %rs968,%rs966,%rs966;
}
	// end inline asm
	st.global.u16 	[%rd109], %rs968;
	shl.b32 	%r1062, %r59, 15;
	add.s32 	%r1063, %r1062, %r1;
	mul.wide.s32 	%rd542, %r1063, 2;
	add.s64 	%rd543, %rd1, %rd542;
	ld.global.u16 	%rs971, [%rd543];
	// begin inline asm
	{  cvt.f32.f16 %f1359, %rs971;}

	// end inline asm
	// begin inline asm
	{  cvt.f32.f16 %f1360, %rs968;}

	// end inline asm
	ld.shared.f32 	%f1361, [%r3];
	fma.rn.f32 	%f1362, %f1359, %f1360, %f1361;
	st.shared.f32 	[%r3], %f1362;
$L__BB0_194:
	bar.sync 	0;
	ld.shared.f32 	%f1366, [%r42+128];
	ld.global.u16 	%rs973, [%rd73+64];
	// begin inline asm
	{  cvt.f32.f16 %f1363, %rs973;}

	// end inline asm
	mul.f32 	%f1367, %f2, %f1363;
	ld.global.u16 	%rs974, [%rd74+64];
	// begin inline asm
	{  cvt.f32.f16 %f1364, %rs974;}

	// end inline asm
	ld.global.u16 	%rs975, [%rd75+64];
	// begin inline asm
	{  cvt.f32.f16 %f1365, %rs975;}

	// end inline asm
	add.f32 	%f1368, %f1364, %f1365;
	mul.f32 	%f1369, %f1368, %f1;
	sub.f32 	%f1370, %f1366, %f1369;
	mul.f32 	%f1371, %f1367, %f1370;
	st.global.u16 	[%rd76+64], %rs2;
	ld.shared.f32 	%f1372, [%r43+128];
	setp.leu.f32 	%p98, %f1372, %f1371;
	@%p98 bra 	$L__BB0_196;
	ld.global.u16 	%rs977, [%rd73+64];
	// begin inline asm
	{neg.f16 %rs976,%rs977;
}
	// end inline asm
	st.global.u16 	[%rd73+64], %rs976;
	// begin inline asm
	{add.f16 %rs978,%rs976,%rs976;
}
	// end inline asm
	st.global.u16 	[%rd76+64], %rs978;
	ld.global.u16 	%rs981, [%rd77+2097152];
	// begin inline asm
	{  cvt.f32.f16 %f1373, %rs981;}

	// end inline asm
	// begin inline asm
	{  cvt.f32.f16 %f1374, %rs978;}

	// end inline asm
	ld.shared.f32 	%f1375, [%r3];
	fma.rn.f32 	%f1376, %f1373, %f1374, %f1375;
	st.shared.f32 	[%r3], %f1376;
$L__BB0_196:
	bar.sync 	0;
	add.s32 	%r1064, %r4, 98;
	and.b32  	%r1065, %r1064, 98;
	add.s32 	%r60, %r1065, %r76;
	add.s32 	%r1066, %r60, %r2;
	add.s32 	%r1067, %r1065, %r5;
	shl.b32 	%r1068, %r1064, 2;
	and.b32  	%r1069, %r1068, 392;
	mov.u32 	%r1070, deltas;
	add.s32 	%r1071, %r1070, %r1069;
	ld.shared.f32 	%f1380, [%r1071];
	mul.wide.s32 	%rd544, %r1066, 2;
	add.s64 	%rd110, %rd3, %rd544;
	ld.global.u16 	%rs983, [%rd110];
	// begin inline asm
	{  cvt.f32.f16 %f1377, %rs983;}

	// end inline asm
	mul.f32 	%f1381, %f2, %f1377;
	add.s32 	%r1072, %r2, 16744448;
	and.b32  	%r1073, %r1072, 16744448;
	add.s32 	%r1074, %r60, %r1073;
	mul.wide.s32 	%rd545, %r1074, 2;
	add.s64 	%rd546, %rd3, %rd545;
	ld.global.u16 	%rs984, [%rd546];
	// begin inline asm
	{  cvt.f32.f16 %f1378, %rs984;}

	// end inline asm
	add.s32 	%r1075, %r60, %r6;
	mul.wide.s32 	%rd547, %r1075, 2;
	add.s64 	%rd548, %rd3, %rd547;
	ld.global.u16 	%rs985, [%rd548];
	// begin inline asm
	{  cvt.f32.f16 %f1379, %rs985;}

	// end inline asm
	add.f32 	%f1382, %f1378, %f1379;
	mul.f32 	%f1383, %f1382, %f1;
	sub.f32 	%f1384, %f1380, %f1383;
	mul.f32 	%f1385, %f1381, %f1384;
	mul.wide.s32 	%rd549, %r1067, 2;
	add.s64 	%rd111, %rd2, %rd549;
	st.global.u16 	[%rd111], %rs2;
	mov.u32 	%r1076, l_log_rand_val_fp32;
	add.s32 	%r1077, %r1076, %r1069;
	ld.shared.f32 	%f1386, [%r1077];
	setp.leu.f32 	%p99, %f1386, %f1385;
	@%p99 bra 	$L__BB0_198;
	ld.global.u16 	%rs987, [%rd110];
	// begin inline asm
	{neg.f16 %rs986,%rs987;
}
	// end inline asm
	st.global.u16 	[%rd110], %rs986;
	// begin inline asm
	{add.f16 %rs988,%rs986,%rs986;
}
	// end inline asm
	st.global.u16 	[%rd111], %rs988;
	shl.b32 	%r1078, %r60, 15;
	add.s32 	%r1079, %r1078, %r1;
	mul.wide.s32 	%rd550, %r1079, 2;
	add.s64 	%rd551, %rd1, %rd550;
	ld.global.u16 	%rs991, [%rd551];
	// begin inline asm
	{  cvt.f32.f16 %f1387, %rs991;}

	// end inline asm
	// begin inline asm
	{  cvt.f32.f16 %f1388, %rs988;}

	// end inline asm
	ld.shared.f32 	%f1389, [%r3];
	fma.rn.f32 	%f1390, %f1387, %f1388, %f1389;
	st.shared.f32 	[%r3], %f1390;
$L__BB0_198:
	bar.sync 	0;
	ld.shared.f32 	%f1394, [%r42+136];
	ld.global.u16 	%rs993, [%rd73+68];
	// begin inline asm
	{  cvt.f32.f16 %f1391, %rs993;}

	// end inline asm
	mul.f32 	%f1395, %f2, %f1391;
	ld.global.u16 	%rs994, [%rd74+68];
	// begin inline asm
	{  cvt.f32.f16 %f1392, %rs994;}

	// end inline asm
	ld.global.u16 	%rs995, [%rd75+68];
	// begin inline asm
	{  cvt.f32.f16 %f1393, %rs995;}

	// end inline asm
	add.f32 	%f1396, %f1392, %f1393;
	mul.f32 	%f1397, %f1396, %f1;
	sub.f32 	%f1398, %f1394, %f1397;
	mul.f32 	%f1399, %f1395, %f1398;
	st.global.u16 	[%rd76+68], %rs2;
	ld.shared.f32 	%f1400, [%r43+136];
	setp.leu.f32 	%p100, %f1400, %f1399;
	@%p100 bra 	$L__BB0_200;
	ld.global.u16 	%rs997, [%rd73+68];
	// begin inline asm
	{neg.f16 %rs996,%rs997;
}
	// end inline asm
	st.global.u16 	[%rd73+68], %rs996;
	// begin inline asm
	{add.f16 %rs998,%rs996,%rs996;
}
	// end inline asm
	st.global.u16 	[%rd76+68], %rs998;
	ld.global.u16 	%rs1001, [%rd77+2228224];
	// begin inline asm
	{  cvt.f32.f16 %f1401, %rs1001;}

	// end inline asm
	// begin inline asm
	{  cvt.f32.f16 %f1402, %rs998;}

	// end inline asm
	ld.shared.f32 	%f1403, [%r3];
	fma.rn.f32 	%f1404, %f1401, %f1402, %f1403;
	st.shared.f32 	[%r3], %f1404;
$L__BB0_200:
	bar.sync 	0;
	add.s32 	%r1080, %r4, 100;
	and.b32  	%r1081, %r1080, 100;
	add.s32 	%r61, %r1081, %r76;
	add.s32 	%r1082, %r61, %r2;
	add.s32 	%r1083, %r1081, %r5;
	shl.b32 	%r1084, %r1080, 2;
	and.b32  	%r1085, %r1084, 400;
	mov.u32 	%r1086, deltas;
	add.s32 	%r1087, %r1086, %r1085;
	ld.shared.f32 	%f1408, [%r1087];
	mul.wide.s32 	%rd552, %r1082, 2;
	add.s64 	%rd112, %rd3, %rd552;
	ld.global.u16 	%rs1003, [%rd112];
	// begin inline asm
	{  cvt.f32.f16 %f1405, %rs1003;}

	// end inline asm
	mul.f32 	%f1409, %f2, %f1405;
	add.s32 	%r1088, %r2, 16744448;
	and.b32  	%r1089, %r1088, 16744448;
	add.s32 	%r1090, %r61, %r1089;
	mul.wide.s32 	%rd553, %r1090, 2;
	add.s64 	%rd554, %rd3, %rd553;
	ld.global.u16 	%rs1004, [%rd554];
	// begin inline asm
	{  cvt.f32.f16 %f1406, %rs1004;}

	// end inline asm
	add.s32 	%r1091, %r61, %r6;
	mul.wide.s32 	%rd555, %r1091, 2;
	add.s64 	%rd556, %rd3, %rd555;
	ld.global.u16 	%rs1005, [%rd556];
	// begin inline asm
	{  cvt.f32.f16 %f1407, %rs1005;}

	// end inline asm
	add.f32 	%f1410, %f1406, %f1407;
	mul.f32 	%f1411, %f1410, %f1;
	sub.f32 	%f1412, %f1408, %f1411;
	mul.f32 	%f1413, %f1409, %f1412;
	mul.wide.s32 	%rd557, %r1083, 2;
	add.s64 	%rd113, %rd2, %rd557;
	st.global.u16 	[%rd113], %rs2;
	mov.u32 	%r1092, l_log_rand_val_fp32;
	add.s32 	%r1093, %r1092, %r1085;
	ld.shared.f32 	%f1414, [%r1093];
	setp.leu.f32 	%p101, %f1414, %f1413;
	@%p101 bra 	$L__BB0_202;
	ld.global.u16 	%rs1007, [%rd112];
	// begin inline asm
	{neg.f16 %rs1006,%rs1007;
}
	// end inline asm
	st.global.u16 	[%rd112], %rs1006;
	// begin inline asm
	{add.f16 %rs1008,%rs1006,%rs1006;
}
	// end inline asm
	st.global.u16 	[%rd113], %rs1008;
	shl.b32 	%r1094, %r61, 15;
	add.s32 	%r1095, %r1094, %r1;
	mul.wide.s32 	%rd558, %r1095, 2;
	add.s64 	%rd559, %rd1, %rd558;
	ld.global.u16 	%rs1011, [%rd559];
	// begin inline asm
	{  cvt.f32.f16 %f1415, %rs1011;}

	// end inline asm
	// begin inline asm
	{  cvt.f32.f16 %f1416, %rs1008;}

	// end inline asm
	ld.shared.f32 	%f1417, [%r3];
	fma.rn.f32 	%f1418, %f1415, %f1416, %f1417;
	st.shared.f32 	[%r3], %f1418;
$L__BB0_202:
	bar.sync 	0;
	ld.shared.f32 	%f1422, [%r42+144];
	ld.global.u16 	%rs1013, [%rd73+72];
	// begin inline asm
	{  cvt.f32.f16 %f1419, %rs1013;}

	// end inline asm
	mul.f32 	%f1423, %f2, %f1419;
	ld.global.u16 	%rs1014, [%rd74+72];
	// begin inline asm
	{  cvt.f32.f16 %f1420, %rs1014;}

	// end inline asm
	ld.global.u16 	%rs1015, [%rd75+72];
	// begin inline asm
	{  cvt.f32.f16 %f1421, %rs1015;}

	// end inline asm
	add.f32 	%f1424, %f1420, %f1421;
	mul.f32 	%f1425, %f1424, %f1;
	sub.f32 	%f1426, %f1422, %f1425;
	mul.f32 	%f1427, %f1423, %f1426;
	st.global.u16 	[%rd76+72], %rs2;
	ld.shared.f32 	%f1428, [%r43+144];
	setp.leu.f32 	%p102, %f1428, %f1427;
	@%p102 bra 	$L__BB0_204;
	ld.global.u16 	%rs1017, [%rd73+72];
	// begin inline asm
	{neg.f16 %rs1016,%rs1017;
}
	// end inline asm
	st.global.u16 	[%rd73+72], %rs1016;
	// begin inline asm
	{add.f16 %rs1018,%rs1016,%rs1016;
}
	// end inline asm
	st.global.u16 	[%rd76+72], %rs1018;
	ld.global.u16 	%rs1021, [%rd77+2359296];
	// begin inline asm
	{  cvt.f32.f16 %f1429, %rs1021;}

	// end inline asm
	// begin inline asm
	{  cvt.f32.f16 %f1430, %rs1018;}

	// end inline asm
	ld.shared.f32 	%f1431, [%r3];
	fma.rn.f32 	%f1432, %f1429, %f1430, %f1431;
	st.shared.f32 	[%r3], %f1432;
$L__BB0_204:
	bar.sync 	0;
	add.s32 	%r1096, %r4, 102;
	and.b32  	%r1097, %r1096, 102;
	add.s32 	%r62, %r1097, %r76;
	add.s32 	%r1098, %r62, %r2;
	add.s32 	%r1099, %r1097, %r5;
	shl.b32 	%r1100, %r1096, 2;
	and.b32  	%r1101, %r1100, 408;
	mov.u32 	%r1102, deltas;
	add.s32 	%r1103, %r1102, %r1101;
	ld.shared.f32 	%f1436, [%r1103];
	mul.wide.s32 	%rd560, %r1098, 2;
	add.s64 	%rd114, %rd3, %rd560;
	ld.global.u16 	%rs1023, [%rd114];
	// begin inline asm
	{  cvt.f32.f16 %f1433, %rs1023;}

	// end inline asm
	mul.f32 	%f1437, %f2, %f1433;
	add.s32 	%r1104, %r2, 16744448;
	and.b32  	%r1105, %r1104, 16744448;
	add.s32 	%r1106, %r62, %r1105;
	mul.wide.s32 	%rd561, %r1106, 2;
	add.s64 	%rd562, %rd3, %rd561;
	ld.global.u16 	%rs1024, [%rd562];
	// begin inline asm
	{  cvt.f32.f16 %f1434, %rs1024;}

	// end inline asm
	add.s32 	%r1107, %r62, %r6;
	mul.wide.s32 	%rd563, %r1107, 2;
	add.s64 	%rd564, %rd3, %rd563;
	ld.global.u16 	%rs1025, [%rd564];
	// begin inline asm
	{  cvt.f32.f16 %f1435, %rs1025;}

	// end inline asm
	add.f32 	%f1438, %f1434, %f1435;
	mul.f32 	%f1439, %f1438, %f1;
	sub.f32 	%f1440, %f1436, %f1439;
	mul.f32 	%f1441, %f1437, %f1440;
	mul.wide.s32 	%rd565, %r1099, 2;
	add.s64 	%rd115, %rd2, %rd565;
	st.global.u16 	[%rd115], %rs2;
	mov.u32 	%r1108, l_log_rand_val_fp32;
	add.s32 	%r1109, %r1108, %r1101;
	ld.shared.f32 	%f1442, [%r1109];
	setp.leu.f32 	%p103, %f1442, %f1441;
	@%p103 bra 	$L__BB0_206;
	ld.global.u16 	%rs1027, [%rd114];
	// begin inline asm
	{neg.f16 %rs1026,%rs1027;
}
	// end inline asm
	st.global.u16 	[%rd114], %rs1026;
	// begin inline asm
	{add.f16 %rs1028,%rs1026,%rs1026;
}
	// end inline asm
	st.global.u16 	[%rd115], %rs1028;
	shl.b32 	%r1110, %r62, 15;
	add.s32 	%r1111, %r1110, %r1;
	mul.wide.s32 	%rd566, %r1111, 2;
	add.s64 	%rd567, %rd1, %rd566;
	ld.global.u16 	%rs1031, [%rd567];
	// begin inline asm
	{  cvt.f32.f16 %f1443, %rs1031;}

	// end inline asm
	// begin inline asm
	{  cvt.f32.f16 %f1444, %rs1028;}

	// end inline asm
	ld.shared.f32 	%f1445, [%r3];
	fma.rn.f32 	%f1446, %f1443, %f1444, %f1445;
	st.shared.f32 	[%r3], %f1446;
$L__BB0_206:
	bar.sync 	0;
	ld.shared.f32 	%f1450, [%r42+152];
	ld.global.u16 	%rs1033, [%rd73+76];
	// begin inline asm
	{  cvt.f32.f16 %f1447, %rs1033;}

	// end inline asm
	mul.f32 	%f1451, %f2, %f1447;
	ld.global.u16 	%rs1034, [%rd74+76];
	// begin inline asm
	{  cvt.f32.f16 %f1448, %rs1034;}

	// end inline asm
	ld.global.u16 	%rs1035, [%rd75+76];
	// begin inline asm
	{  cvt.f32.f16 %f1449, %rs1035;}

	// end inline asm
	add.f32 	%f1452, %f1448, %f1449;
	mul.f32 	%f1453, %f1452, %f1;
	sub.f32 	%f1454, %f1450, %f1453;
	mul.f32 	%f1455, %f1451, %f1454;
	st.global.u16 	[%rd76+76], %rs2;
	ld.shared.f32 	%f1456, [%r43+152];
	setp.leu.f32 	%p104, %f1456, %f1455;
	@%p104 bra 	$L__BB0_208;
	ld.global.u16 	%rs1037, [%rd73+76];
	// begin inline asm
	{neg.f16 %rs1036,%rs1037;
}
	// end inline asm
	st.global.u16 	[%rd73+76], %rs1036;
	// begin inline asm
	{add.f16 %rs1038,%rs1036,%rs1036;
}
	// end inline asm
	st.global.u16 	[%rd76+76], %rs1038;
	ld.global.u16 	%rs1041, [%rd77+2490368];
	// begin inline asm
	{  cvt.f32.f16 %f1457, %rs1041;}

	// end inline asm
	// begin inline asm
	{  cvt.f32.f16 %f1458, %rs1038;}

	// end inline asm
	ld.shared.f32 	%f1459, [%r3];
	fma.rn.f32 	%f1460, %f1457, %f1458, %f1459;
	st.shared.f32 	[%r3], %f1460;
$L__BB0_208:
	bar.sync 	0;
	add.s32 	%r1112, %r4, 104;
	and.b32  	%r1113, %r1112, 104;
	add.s32 	%r63, %r1113, %r76;
	add.s32 	%r1114, %r63, %r2;
	add.s32 	%r1115, %r1113, %r5;
	shl.b32 	%r1116, %r1112, 2;
	and.b32  	%r1117, %r1116, 416;
	mov.u32 	%r1118, deltas;
	add.s32 	%r1119, %r1118, %r1117;
	ld.shared.f32 	%f1464, [%r1119];
	mul.wide.s32 	%rd568, %r1114, 2;
	add.s64 	%rd116, %rd3, %rd568;
	ld.global.u16 	%rs1043, [%rd116];
	// begin inline asm
	{  cvt.f32.f16 %f1461, %rs1043;}

	// end inline asm
	mul.f32 	%f1465, %f2, %f1461;
	add.s32 	%r1120, %r2, 16744448;
	and.b32  	%r1121, %r1120, 16744448;
	add.s32 	%r1122, %r63, %r1121;
	mul.wide.s32 	%rd569, %r1122, 2;
	add.s64 	%rd570, %rd3, %rd569;
	ld.global.u16 	%rs1044, [%rd570];
	// begin inline asm
	{  cvt.f32.f16 %f1462, %rs1044;}

	// end inline asm
	add.s32 	%r1123, %r63, %r6;
	mul.wide.s32 	%rd571, %r1123, 2;
	add.s64 	%rd572, %rd3, %rd571;
	ld.global.u16 	%rs1045, [%rd572];
	// begin inline asm
	{  cvt.f32.f16 %f1463, %rs1045;}

	// end inline asm
	add.f32 	%f1466, %f1462, %f1463;
	mul.f32 	%f1467, %f1466, %f1;
	sub.f32 	%f1468, %f1464, %f1467;
	mul.f32 	%f1469, %f1465, %f1468;
	mul.wide.s32 	%rd573, %r1115, 2;
	add.s64 	%rd117, %rd2, %rd573;
	st.global.u16 	[%rd117], %rs2;
	mov.u32 	%r1124, l_log_rand_val_fp32;
	add.s32 	%r1125, %r1124, %r1117;
	ld.shared.f32 	%f1470, [%r1125];
	setp.leu.f32 	%p105, %f1470, %f1469;
	@%p105 bra 	$L__BB0_210;
	ld.global.u16 	%rs1047, [%rd116];
	// begin inline asm
	{neg.f16 %rs1046,%rs1047;
}
	// end inline asm
	st.global.u16 	[%rd116], %rs1046;
	// begin inline asm
	{add.f16 %rs1048,%rs1046,%rs1046;
}
	// end inline asm
	st.global.u16 	[%rd117], %rs1048;
	shl.b32 	%r1126, %r63, 15;
	add.s32 	%r1127, %r1126, %r1;
	mul.wide.s32 	%rd574, %r1127, 2;
	add.s64 	%rd575, %rd1, %rd574;
	ld.global.u16 	%rs1051, [%rd575];
	// begin inline asm
	{  cvt.f32.f16 %f1471, %rs1051;}

	// end inline asm
	// begin inline asm
	{  cvt.f32.f16 %f1472, %rs1048;}

	// end inline asm
	ld.shared.f32 	%f1473, [%r3];
	fma.rn.f32 	%f1474, %f1471, %f1472, %f1473;
	st.shared.f32 	[%r3], %f1474;
$L__BB0_210:
	bar.sync 	0;
	ld.shared.f32 	%f1478, [%r42+160];
	ld.global.u16 	%rs1053, [%rd73+80];
	// begin inline asm
	{  cvt.f32.f16 %f1475, %rs1053;}

	// end inline asm
	mul.f32 	%f1479, %f2, %f1475;
	ld.global.u16 	%rs1054, [%rd74+80];
	// begin inline asm
	{  cvt.f32.f16 %f1476, %rs1054;}

	// end inline asm
	ld.global.u16 	%rs1055, [%rd75+80];
	// begin inline asm
	{  cvt.f32.f16 %f1477, %rs1055;}

	// end inline asm
	add.f32 	%f1480, %f1476, %f1477;
	mul.f32 	%f1481, %f1480, %f1;
	sub.f32 	%f1482, %f1478, %f1481;
	mul.f32 	%f1483, %f1479, %f1482;
	st.global.u16 	[%rd76+80], %rs2;
	ld.shared.f32 	%f1484, [%r43+160];
	setp.leu.f32 	%p106, %f1484, %f1483;
	@%p106 bra 	$L__BB0_212;
	ld.global.u16 	%rs1057, [%rd73+80];
	// begin inline asm
	{neg.f16 %rs1056,%rs1057;
}
	// end inline asm
	st.global.u16 	[%rd73+80], %rs1056;
	// begin inline asm
	{add.f16 %rs1058,%rs1056,%rs1056;
}
	// end inline asm
	st.global.u16 	[%rd76+80], %rs1058;
	ld.global.u16 	%rs1061, [%rd77+2621440];
	// begin inline asm
	{  cvt.f32.f16 %f1485, %rs1061;}

	// end inline asm
	// begin inline asm
	{  cvt.f32.f16 %f1486, %rs1058;}

	// end inline asm
	ld.shared.f32 	%f1487, [%r3];
	fma.rn.f32 	%f1488, %f1485, %f1486, %f1487;
	st.shared.f32 	[%r3], %f1488;
$L__BB0_212:
	bar.sync 	0;
	add.s32 	%r1128, %r4, 106;
	and.b32  	%r1129, %r1128, 106;
	add.s32 	%r64, %r1129, %r76;
	add.s32 	%r1130, %r64, %r2;
	add.s32 	%r1131, %r1129, %r5;
	shl.b32 	%r1132, %r1128, 2;
	and.b32  	%r1133, %r1132, 424;
	mov.u32 	%r1134, deltas;
	add.s32 	%r1135, %r1134, %r1133;
	ld.shared.f32 	%f1492, [%r1135];
	mul.wide.s32 	%rd576, %r1130, 2;
	add.s64 	%rd118, %rd3, %rd576;
	ld.global.u16 	%rs1063, [%rd118];
	// begin inline asm
	{  cvt.f32.f16 %f1489, %rs1063;}

	// end inline asm
	mul.f32 	%f1493, %f2, %f1489;
	add.s32 	%r1136, %r2, 16744448;
	and.b32  	%r1137, %r1136, 16744448;
	add.s32 	%r1138, %r64, %r1137;
	mul.wide.s32 	%rd577, %r1138, 2;
	add.s64 	%rd578, %rd3, %rd577;
	ld.global.u16 	%rs1064, [%rd578];
	// begin inline asm
	{  cvt.f32.f16 %f1490, %rs1064;}

	// end inline asm
	add.s32 	%r1139, %r64, %r6;
	mul.wide.s32 	%rd579, %r1139, 2;
	add.s64 	%rd580, %rd3, %rd579;
	ld.global.u16 	%rs1065, [%rd580];
	// begin inline asm
	{  cvt.f32.f16 %f1491, %rs1065;}

	// end inline asm
	add.f32 	%f1494, %f1490, %f1491;
	mul.f32 	%f1495, %f1494, %f1;
	sub.f32 	%f1496, %f1492, %f1495;
	mul.f32 	%f1497, %f1493, %f1496;
	mul.wide.s32 	%rd581, %r1131, 2;
	add.s64 	%rd119, %rd2, %rd581;
	st.global.u16 	[%rd119], %rs2;
	mov.u32 	%r1140, l_log_rand_val_fp32;
	add.s32 	%r1141, %r1140, %r1133;
	ld.shared.f32 	%f1498, [%r1141];
	setp.leu.f32 	%p107, %f1498, %f1497;
	@%p107 bra 	$L__BB0_214;
	ld.global.u16 	%rs1067, [%rd118];
	// begin inline asm
	{neg.f16 %rs1066,%rs1067;
}
	// end inline asm
	st.global.u16 	[%rd118], %rs1066;
	// begin inline asm
	{add.f16 %rs1068,%rs1066,%rs1066;
}
	// end inline asm
	st.global.u16 	[%rd119], %rs1068;
	shl.b32 	%r1142, %r64, 15;
	add.s32 	%r1143, %r1142, %r1;
	mul.wide.s32 	%rd582, %r1143, 2;
	add.s64 	%rd583, %rd1, %rd582;
	ld.global.u16 	%rs1071, [%rd583];
	// begin inline asm
	{  cvt.f32.f16 %f1499, %rs1071;}

	// end inline asm
	// begin inline asm
	{  cvt.f32.f16 %f1500, %rs1068;}

	// end inline asm
	ld.shared.f32 	%f1501, [%r3];
	fma.rn.f32 	%f1502, %f1499, %f1500, %f1501;
	st.shared.f32 	[%r3], %f1502;
$L__BB0_214:
	bar.sync 	0;
	ld.shared.f32 	%f1506, [%r42+168];
	ld.global.u16 	%rs1073, [%rd73+84];
	// begin inline asm
	{  cvt.f32.f16 %f1503, %rs1073;}

	// end inline asm
	mul.f32 	%f1507, %f2, %f1503;
	ld.global.u16 	%rs1074, [%rd74+84];
	// begin inline asm
	{  cvt.f32.f16 %f1504, %rs1074;}

	// end inline asm
	ld.global.u16 	%rs1075, [%rd75+84];
	// begin inline asm
	{  cvt.f32.f16 %f1505, %rs1075;}

	// end inline asm
	add.f32 	%f1508, %f1504, %f1505;
	mul.f32 	%f1509, %f1508, %f1;
	sub.f32 	%f1510, %f1506, %f1509;
	mul.f32 	%f1511, %f1507, %f1510;
	st.global.u16 	[%rd76+84], %rs2;
	ld.shared.f32 	%f1512, [%r43+168];
	setp.leu.f32 	%p108, %f1512, %f1511;
	@%p108 bra 	$L__BB0_216;
	ld.global.u16 	%rs1077, [%rd73+84];
	// begin inline asm
	{neg.f16 %rs1076,%rs1077;
}
	// end inline asm
	st.global.u16 	[%rd73+84], %rs1076;
	// begin inline asm
	{add.f16 %rs1078,%rs1076,%rs1076;
}
	// end inline asm
	st.global.u16 	[%rd76+84], %rs1078;
	ld.global.u16 	%rs1081, [%rd77+2752512];
	// begin inline asm
	{  cvt.f32.f16 %f1513, %rs1081;}

	// end inline asm
	// begin inline asm
	{  cvt.f32.f16 %f1514, %rs1078;}

	// end inline asm
	ld.shared.f32 	%f1515, [%r3];
	fma.rn.f32 	%f1516, %f1513, %f1514, %f1515;
	st.shared.f32 	[%r3], %f1516;
$L__BB0_216:
	bar.sync 	0;
	add.s32 	%r1144, %r4, 108;
	and.b32  	%r1145, %r1144, 108;
	add.s32 	%r65, %r1145, %r76;
	add.s32 	%r1146, %r65, %r2;
	add.s32 	%r1147, %r1145, %r5;
	shl.b32 	%r1148, %r1144, 2;
	and.b32  	%r1149, %r1148, 432;
	mov.u32 	%r1150, deltas;
	add.s32 	%r1151, %r1150, %r1149;
	ld.shared.f32 	%f1520, [%r1151];
	mul.wide.s32 	%rd584, %r1146, 2;
	add.s64 	%rd120, %rd3, %rd584;
	ld.global.u16 	%rs1083, [%rd120];
	// begin inline asm
	{  cvt.f32.f16 %f1517, %rs1083;}

	// end inline asm
	mul.f32 	%f1521, %f2, %f1517;
	add.s32 	%r1152, %r2, 16744448;
	and.b32  	%r1153, %r1152, 16744448;
	add.s32 	%r1154, %r65, %r1153;
	mul.wide.s32 	%rd585, %r1154, 2;
	add.s64 	%rd586, %rd3, %rd585;
	ld.global.u16 	%rs1084, [%rd586];
	// begin inline asm
	{  cvt.f32.f16 %f1518, %rs1084;}

	// end inline asm
	add.s32 	%r1155, %r65, %r6;
	mul.wide.s32 	%rd587, %r1155, 2;
	add.s64 	%rd588, %rd3, %rd587;
	ld.global.u16 	%rs1085, [%rd588];
	// begin inline asm
	{  cvt.f32.f16 %f1519, %rs1085;}

	// end inline asm
	add.f32 	%f1522, %f1518, %f1519;
	mul.f32 	%f1523, %f1522, %f1;
	sub.f32 	%f1524, %f1520, %f1523;
	mul.f32 	%f1525, %f1521, %f1524;
	mul.wide.s32 	%rd589, %r1147, 2;
	add.s64 	%rd121, %rd2, %rd589;
	st.global.u16 	[%rd121], %rs2;
	mov.u32 	%r1156, l_log_rand_val_fp32;
	add.s32 	%r1157, %r1156, %r1149;
	ld.shared.f32 	%f1526, [%r1157];
	setp.leu.f32 	%p109, %f1526, %f1525;
	@%p109 bra 	$L__BB0_218;
	ld.global.u16 	%rs1087, [%rd120];
	// begin inline asm
	{neg.f16 %rs1086,%rs1087;
}
	// end inline asm
	st.global.u16 	[%rd120], %rs1086;
	// begin inline asm
	{add.f16 %rs1088,%rs1086,%rs1086;
}
	// end inline asm
	st.global.u16 	[%rd121], %rs1088;
	shl.b32 	%r1158, %r65, 15;
	add.s32 	%r1159, %r1158, %r1;
	mul.wide.s32 	%rd590, %r1159, 2;
	add.s64 	%rd591, %rd1, %rd590;
	ld.global.u16 	%rs1091, [%rd591];
	// begin inline asm
	{  cvt.f32.f16 %f1527, %rs1091;}

	// end inline asm
	// begin inline asm
	{  cvt.f32.f16 %f1528, %rs1088;}

	// end inline asm
	ld.shared.f32 	%f1529, [%r3];
	fma.rn.f32 	%f1530, %f1527, %f1528, %f1529;
	st.shared.f32 	[%r3], %f1530;
$L__BB0_218:
	bar.sync 	0;
	ld.shared.f32 	%f1534, [%r42+176];
	ld.global.u16 	%rs1093, [%rd73+88];
	// begin inline asm
	{  cvt.f32.f16 %f1531, %rs1093;}

	// end inline asm
	mul.f32 	%f1535, %f2, %f1531;
	ld.global.u16 	%rs1094, [%rd74+88];
	// begin inline asm
	{  cvt.f32.f16 %f1532, %rs1094;}

	// end inline asm
	ld.global.u16 	%rs1095, [%rd75+88];
	// begin inline asm
	{  cvt.f32.f16 %f1533, %rs1095;}

	// end inline asm
	add.f32 	%f1536, %f1532, %f1533;
	mul.f32 	%f1537, %f1536, %f1;
	sub.f32 	%f1538, %f1534, %f1537;
	mul.f32 	%f1539, %f1535, %f1538;
	st.global.u16 	[%rd76+88], %rs2;
	ld.shared.f32 	%f1540, [%r43+176];
	setp.leu.f32 	%p110, %f1540, %f1539;
	@%p110 bra 	$L__BB0_220;
	ld.global.u16 	%rs1097, [%rd73+88];
	// begin inline asm
	{neg.f16 %rs1096,%rs1097;
}
	// end inline asm
	st.global.u16 	[%rd73+88], %rs1096;
	// begin inline asm
	{add.f16 %rs1098,%rs1096,%rs1096;
}
	// end inline asm
	st.global.u16 	[%rd76+88], %rs1098;
	ld.global.u16 	%rs1101, [%rd77+2883584];
	// begin inline asm
	{  cvt.f32.f16 %f1541, %rs1101;}

	// end inline asm
	// begin inline asm
	{  cvt.f32.f16 %f1542, %rs1098;}

	// end inline asm
	ld.shared.f32 	%f1543, [%r3];
	fma.rn.f32 	%f1544, %f1541, %f1542, %f1543;
	st.shared.f32 	[%r3], %f1544;
$L__BB0_220:
	bar.sync 	0;
	add.s32 	%r1160, %r4, 110;
	and.b32  	%r1161, %r1160, 110;
	add.s32 	%r66, %r1161, %r76;
	add.s32 	%r1162, %r66, %r2;
	add.s32 	%r1163, %r1161, %r5;
	shl.b32 	%r1164, %r1160, 2;
	and.b32  	%r1165, %r1164, 440;
	mov.u32 	%r1166, deltas;
	add.s32 	%r1167, %r1166, %r1165;
	ld.shared.f32 	%f1548, [%r1167];
	mul.wide.s32 	%rd592, %r1162, 2;
	add.s64 	%rd122, %rd3, %rd592;
	ld.global.u16 	%rs1103, [%rd122];
	// begin inline asm
	{  cvt.f32.f16 %f1545, %rs1103;}

	// end inline asm
	mul.f32 	%f1549, %f2, %f1545;
	add.s32 	%r1168, %r2, 16744448;
	and.b32  	%r1169, %r1168, 16744448;
	add.s32 	%r1170, %r66, %r1169;
	mul.wide.s32 	%rd593, %r1170, 2;
	add.s64 	%rd594, %rd3, %rd593;
	ld.global.u16 	%rs1104, [%rd594];
	// begin inline asm
	{  cvt.f32.f16 %f1546, %rs1104;}

	// end inline asm
	add.s32 	%r1171, %r66, %r6;
	mul.wide.s32 	%rd595, %r1171, 2;
	add.s64 	%rd596, %rd3, %rd595;
	ld.global.u16 	%rs1105, [%rd596];
	// begin inline asm
	{  cvt.f32.f16 %f1547, %rs1105;}

	// end inline asm
	add.f32 	%f1550, %f1546, %f1547;
	mul.f32 	%f1551, %f1550, %f1;
	sub.f32 	%f1552, %f1548, %f1551;
	mul.f32 	%f1553, %f1549, %f1552;
	mul.wide.s32 	%rd597, %r1163, 2;
	add.s64 	%rd123, %rd2, %rd597;
	st.global.u16 	[%rd123], %rs2;
	mov.u32 	%r1172, l_log_rand_val_fp32;
	add.s32 	%r1173, %r1172, %r1165;
	ld.shared.f32 	%f1554, [%r1173];
	setp.leu.f32 	%p111, %f1554, %f1553;
	@%p111 bra 	$L__BB0_222;
	ld.global.u16 	%rs1107, [%rd122];
	// begin inline asm
	{neg.f16 %rs1106,%rs1107;
}
	// end inline asm
	st.global.u16 	[%rd122], %rs1106;
	// begin inline asm
	{add.f16 %rs1108,%rs1106,%rs1106;
}
	// end inline asm
	st.global.u16 	[%rd123], %rs1108;
	shl.b32 	%r1174, %r66, 15;
	add.s32 	%r1175, %r1174, %r1;
	mul.wide.s32 	%rd598, %r1175, 2;
	add.s64 	%rd599, %rd1, %rd598;
	ld.global.u16 	%rs1111, [%rd599];
	// begin inline asm
	{  cvt.f32.f16 %f1555, %rs1111;}

	// end inline asm
	// begin inline asm
	{  cvt.f32.f16 %f1556, %rs1108;}

	// end inline asm
	ld.shared.f32 	%f1557, [%r3];
	fma.rn.f32 	%f1558, %f1555, %f1556, %f1557;
	st.shared.f32 	[%r3], %f1558;
$L__BB0_222:
	bar.sync 	0;
	ld.shared.f32 	%f1562, [%r42+184];
	ld.global.u16 	%rs1113, [%rd73+92];
	// begin inline asm
	{  cvt.f32.f16 %f1559, %rs1113;}

	// end inline asm
	mul.f32 	%f1563, %f2, %f1559;
	ld.global.u16 	%rs1114, [%rd74+92];
	// begin inline asm
	{  cvt.f32.f16 %f1560, %rs1114;}

	// end inline asm
	ld.global.u16 	%rs1115, [%rd75+92];
	// begin inline asm
	{  cvt.f32.f16 %f1561, %rs1115;}

	// end inline asm
	add.f32 	%f1564, %f1560, %f1561;
	mul.f32 	%f1565, %f1564, %f1;
	sub.f32 	%f1566, %f1562, %f1565;
	mul.f32 	%f1567, %f1563, %f1566;
	st.global.u16 	[%rd76+92], %rs2;
	ld.shared.f32 	%f1568, [%r43+184];
	setp.leu.f32 	%p112, %f1568, %f1567;
	@%p112 bra 	$L__BB0_224;
	ld.global.u16 	%rs1117, [%rd73+92];
	// begin inline asm
	{neg.f16 %rs1116,%rs1117;
}
	// end inline asm
	st.global.u16 	[%rd73+92], %rs1116;
	// begin inline asm
	{add.f16 %rs1118,%rs1116,%rs1116;
}
	// end inline asm
	st.global.u16 	[%rd76+92], %rs1118;
	ld.global.u16 	%rs1121, [%rd77+3014656];
	// begin inline asm
	{  cvt.f32.f16 %f1569, %rs1121;}

	// end inline asm
	// begin inline asm
	{  cvt.f32.f16 %f1570, %rs1118;}

	// end inline asm
	ld.shared.f32 	%f1571, [%r3];
	fma.rn.f32 	%f1572, %f1569, %f1570, %f1571;
	st.shared.f32 	[%r3], %f1572;
$L__BB0_224:
	bar.sync 	0;
	add.s32 	%r1176, %r4, 112;
	and.b32  	%r1177, %r1176, 112;
	add.s32 	%r67, %r1177, %r76;
	add.s32 	%r1178, %r67, %r2;
	add.s32 	%r1179, %r1177, %r5;
	shl.b32 	%r1180, %r1176, 2;
	and.b32  	%r1181, %r1180, 448;
	mov.u32 	%r1182, deltas;
	add.s32 	%r1183, %r1182, %r1181;
	ld.shared.f32 	%f1576, [%r1183];
	mul.wide.s32 	%rd600, %r1178, 2;
	add.s64 	%rd124, %rd3, %rd600;
	ld.global.u16 	%rs1123, [%rd124];
	// begin inline asm
	{  cvt.f32.f16 %f1573, %rs1123;}

	// end inline asm
	mul.f32 	%f1577, %f2, %f1573;
	add.s32 	%r1184, %r2, 16744448;
	and.b32  	%r1185, %r1184, 16744448;
	add.s32 	%r1186, %r67, %r1185;
	mul.wide.s32 	%rd601, %r1186, 2;
	add.s64 	%rd602, %rd3, %rd601;
	ld.global.u16 	%rs1124, [%rd602];
	// begin inline asm
	{  cvt.f32.f16 %f1574, %rs1124;}

	// end inline asm
	add.s32 	%r1187, %r67, %r6;
	mul.wide.s32 	%rd603, %r1187, 2;
	add.s64 	%rd604, %rd3, %rd603;
	ld.global.u16 	%rs1125, [%rd604];
	// begin inline asm
	{  cvt.f32.f16 %f1575, %rs1125;}

	// end inline asm
	add.f32 	%f1578, %f1574, %f1575;
	mul.f32 	%f1579, %f1578, %f1;
	sub.f32 	%f1580, %f1576, %f1579;
	mul.f32 	%f1581, %f1577, %f1580;
	mul.wide.s32 	%rd605, %r1179, 2;
	add.s64 	%rd125, %rd2, %rd605;
	st.global.u16 	[%rd125], %rs2;
	mov.u32 	%r1188, l_log_rand_val_fp32;
	add.s32 	%r1189, %r1188, %r1181;
	ld.shared.f32 	%f1582, [%r1189];
	setp.leu.f32 	%p113, %f1582, %f1581;
	@%p113 bra 	$L__BB0_226;
	ld.global.u16 	%rs1127, [%rd124];
	// begin inline asm
	{neg.f16 %rs1126,%rs1127;
}
	// end inline asm
	st.global.u16 	[%rd124], %rs1126;
	// begin inline asm
	{add.f16 %rs1128,%rs1126,%rs1126;
}
	// end inline asm
	st.global.u16 	[%rd125], %rs1128;
	shl.b32 	%r1190, %r67, 15;
	add.s32 	%r1191, %r1190, %r1;
	mul.wide.s32 	%rd606, %r1191, 2;
	add.s64 	%rd607, %rd1, %rd606;
	ld.global.u16 	%rs1131, [%rd607];
	// begin inline asm
	{  cvt.f32.f16 %f1583, %rs1131;}

	// end inline asm
	// begin inline asm
	{  cvt.f32.f16 %f1584, %rs1128;}

	// end inline asm
	ld.shared.f32 	%f1585, [%r3];
	fma.rn.f32 	%f1586, %f1583, %f1584, %f1585;
	st.shared.f32 	[%r3], %f1586;
$L__BB0_226:
	bar.sync 	0;
	ld.shared.f32 	%f1590, [%r42+192];
	ld.global.u16 	%rs1133, [%rd73+96];
	// begin inline asm
	{  cvt.f32.f16 %f1587, %rs1133;}

	// end inline asm
	mul.f32 	%f1591, %f2, %f1587;
	ld.global.u16 	%rs1134, [%rd74+96];
	// begin inline asm
	{  cvt.f32.f16 %f1588, %rs1134;}

	// end inline asm
	ld.global.u16 	%rs1135, [%rd75+96];
	// begin inline asm
	{  cvt.f32.f16 %f1589, %rs1135;}

	// end inline asm
	add.f32 	%f1592, %f1588, %f1589;
	mul.f32 	%f1593, %f1592, %f1;
	sub.f32 	%f1594, %f1590, %f1593;
	mul.f32 	%f1595, %f1591, %f1594;
	st.global.u16 	[%rd76+96], %rs2;
	ld.shared.f32 	%f1596, [%r43+192];
	setp.leu.f32 	%p114, %f1596, %f1595;
	@%p114 bra 	$L__BB0_228;
	ld.global.u16 	%rs1137, [%rd73+96];
	// begin inline asm
	{neg.f16 %rs1136,%rs1137;
}
	// end inline asm
	st.global.u16 	[%rd73+96], %rs1136;
	// begin inline asm
	{add.f16 %rs1138,%rs1136,%rs1136;
}
	// end inline asm
	st.global.u16 	[%rd76+96], %rs1138;
	ld.global.u16 	%rs1141, [%rd77+3145728];
	// begin inline asm
	{  cvt.f32.f16 %f1597, %rs1141;}

	// end inline asm
	// begin inline asm
	{  cvt.f32.f16 %f1598, %rs1138;}

	// end inline asm
	ld.shared.f32 	%f1599, [%r3];
	fma.rn.f32 	%f1600, %f1597, %f1598, %f1599;
	st.shared.f32 	[%r3], %f1600;
$L__BB0_228:
	bar.sync 	0;
	add.s32 	%r1192, %r4, 114;
	and.b32  	%r1193, %r1192, 114;
	add.s32 	%r68, %r1193, %r76;
	add.s32 	%r1194, %r68, %r2;
	add.s32 	%r1195, %r1193, %r5;
	shl.b32 	%r1196, %r1192, 2;
	and.b32  	%r1197, %r1196, 456;
	mov.u32 	%r1198, deltas;
	add.s32 	%r1199, %r1198, %r1197;
	ld.shared.f32 	%f1604, [%r1199];
	mul.wide.s32 	%rd608, %r1194, 2;
	add.s64 	%rd126, %rd3, %rd608;
	ld.global.u16 	%rs1143, [%rd126];
	// begin inline asm
	{  cvt.f32.f16 %f1601, %rs1143;}

	// end inline asm
	mul.f32 	%f1605, %f2, %f1601;
	add.s32 	%r1200, %r2, 16744448;
	and.b32  	%r1201, %r1200, 16744448;
	add.s32 	%r1202, %r68, %r1201;
	mul.wide.s32 	%rd609, %r1202, 2;
	add.s64 	%rd610, %rd3, %rd609;
	ld.global.u16 	%rs1144, [%rd610];
	// begin inline asm
	{  cvt.f32.f16 %f1602, %rs1144;}

	// end inline asm
	add.s32 	%r1203, %r68, %r6;
	mul.wide.s32 	%rd611, %r1203, 2;
	add.s64 	%rd612, %rd3, %rd611;
	ld.global.u16 	%rs1145, [%rd612];
	// begin inline asm
	{  cvt.f32.f16 %f1603, %rs1145;}

	// end inline asm
	add.f32 	%f1606, %f1602, %f1603;
	mul.f32 	%f1607, %f1606, %f1;
	sub.f32 	%f1608, %f1604, %f1607;
	mul.f32 	%f1609, %f1605, %f1608;
	mul.wide.s32 	%rd613, %r1195, 2;
	add.s64 	%rd127, %rd2, %rd613;
	st.global.u16 	[%rd127], %rs2;
	mov.u32 	%r1204, l_log_rand_val_fp32;
	add.s32 	%r1205, %r1204, %r1197;
	ld.shared.f32 	%f1610, [%r1205];
	setp.leu.f32 	%p115, %f1610, %f1609;
	@%p115 bra 	$L__BB0_230;
	ld.global.u16 	%rs1147, [%rd126];
	// begin inline asm
	{neg.f16 %rs1146,%rs1147;
}
	// end inline asm
	st.global.u16 	[%rd126], %rs1146;
	// begin inline asm
	{add.f16 %rs1148,%rs1146,%rs1146;
}
	// end inline asm
	st.global.u16 	[%rd127], %rs1148;
	shl.b32 	%r1206, %r68, 15;
	add.s32 	%r1207, %r1206, %r1;
	mul.wide.s32 	%rd614, %r1207, 2;
	add.s64 	%rd615, %rd1, %rd614;
	ld.global.u16 	%rs1151, [%rd615];
	// begin inline asm
	{  cvt.f32.f16 %f1611, %rs1151;}

	// end inline asm
	// begin inline asm
	{  cvt.f32.f16 %f1612, %rs1148;}

	// end inline asm
	ld.shared.f32 	%f1613, [%r3];
	fma.rn.f32 	%f1614, %f1611, %f1612, %f1613;
	st.shared.f32 	[%r3], %f1614;
$L__BB0_230:
	bar.sync 	0;
	ld.shared.f32 	%f1618, [%r42+200];
	ld.global.u16 	%rs1153, [%rd73+100];
	// begin inline asm
	{  cvt.f32.f16 %f1615, %rs1153;}

	// end inline asm
	mul.f32 	%f1619, %f2, %f1615;
	ld.global.u16 	%rs1154, [%rd74+100];
	// begin inline asm
	{  cvt.f32.f16 %f1616, %rs1154;}

	// end inline asm
	ld.global.u16 	%rs1155, [%rd75+100];
	// begin inline asm
	{  cvt.f32.f16 %f1617, %rs1155;}

	// end inline asm
	add.f32 	%f1620, %f1616, %f1617;
	mul.f32 	%f1621, %f1620, %f1;
	sub.f32 	%f1622, %f1618, %f1621;
	mul.f32 	%f1623, %f1619, %f1622;
	st.global.u16 	[%rd76+100], %rs2;
	ld.shared.f32 	%f1624, [%r43+200];
	setp.leu.f32 	%p116, %f1624, %f1623;
	@%p116 bra 	$L__BB0_232;
	ld.global.u16 	%rs1157, [%rd73+100];
	// begin inline asm
	{neg.f16 %rs1156,%rs1157;
}
	// end inline asm
	st.global.u16 	[%rd73+100], %rs1156;
	// begin inline asm
	{add.f16 %rs1158,%rs1156,%rs1156;
}
	// end inline asm
	st.global.u16 	[%rd76+100], %rs1158;
	ld.global.u16 	%rs1161, [%rd77+3276800];
	// begin inline asm
	{  cvt.f32.f16 %f1625, %rs1161;}

	// end inline asm
	// begin inline asm
	{  cvt.f32.f16 %f1626, %rs1158;}

	// end inline asm
	ld.shared.f32 	%f1627, [%r3];
	fma.rn.f32 	%f1628, %f1625, %f1626, %f1627;
	st.shared.f32 	[%r3], %f1628;
$L__BB0_232:
	bar.sync 	0;
	add.s32 	%r1208, %r4, 116;
	and.b32  	%r1209, %r1208, 116;
	add.s32 	%r69, %r1209, %r76;
	add.s32 	%r1210, %r69, %r2;
	add.s32 	%r1211, %r1209, %r5;
	shl.b32 	%r1212, %r1208, 2;
	and.b32  	%r1213, %r1212, 464;
	mov.u32 	%r1214, deltas;
	add.s32 	%r1215, %r1214, %r1213;
	ld.shared.f32 	%f1632, [%r1215];
	mul.wide.s32 	%rd616, %r1210, 2;
	add.s64 	%rd128, %rd3, %rd616;
	ld.global.u16 	%rs1163, [%rd128];
	// begin inline asm
	{  cvt.f32.f16 %f1629, %rs1163;}

	// end inline asm
	mul.f32 	%f1633, %f2, %f1629;
	add.s32 	%r1216, %r2, 16744448;
	and.b32  	%r1217, %r1216, 16744448;
	add.s32 	%r1218, %r69, %r1217;
	mul.wide.s32 	%rd617, %r1218, 2;
	add.s64 	%rd618, %rd3, %rd617;
	ld.global.u16 	%rs1164, [%rd618];
	// begin inline asm
	{  cvt.f32.f16 %f1630, %rs1164;}

	// end inline asm
	add.s32 	%r1219, %r69, %r6;
	mul.wide.s32 	%rd619, %r1219, 2;
	add.s64 	%rd620, %rd3, %rd619;
	ld.global.u16 	%rs1165, [%rd620];
	// begin inline asm
	{  cvt.f32.f16 %f1631, %rs1165;}

	// end inline asm
	add.f32 	%f1634, %f1630, %f1631;
	mul.f32 	%f1635, %f1634, %f1;
	sub.f32 	%f1636, %f1632, %f1635;
	mul.f32 	%f1637, %f1633, %f1636;
	mul.wide.s32 	%rd621, %r1211, 2;
	add.s64 	%rd129, %rd2, %rd621;
	st.global.u16 	[%rd129], %rs2;
	mov.u32 	%r1220, l_log_rand_val_fp32;
	add.s32 	%r1221, %r1220, %r1213;
	ld.shared.f32 	%f1638, [%r1221];
	setp.leu.f32 	%p117, %f1638, %f1637;
	@%p117 bra 	$L__BB0_234;
	ld.global.u16 	%rs1167, [%rd128];
	// begin inline asm
	{neg.f16 %rs1166,%rs1167;
}
	// end inline asm
	st.global.u16 	[%rd128], %rs1166;
	// begin inline asm
	{add.f16 %rs1168,%rs1166,%rs1166;
}
	// end inline asm
	st.global.u16 	[%rd129], %rs1168;
	shl.b32 	%r1222, %r69, 15;
	add.s32 	%r1223, %r1222, %r1;
	mul.wide.s32 	%rd622, %r1223, 2;
	add.s64 	%rd623, %rd1, %rd622;
	ld.global.u16 	%rs1171, [%rd623];
	// begin inline asm
	{  cvt.f32.f16 %f1639, %rs1171;}

	// end inline asm
	// begin inline asm
	{  cvt.f32.f16 %f1640, %rs1168;}

	// end inline asm
	ld.shared.f32 	%f1641, [%r3];
	fma.rn.f32 	%f1642, %f1639, %f1640, %f1641;
	st.shared.f32 	[%r3], %f1642;
$L__BB0_234:
	bar.sync 	0;
	ld.shared.f32 	%f1646, [%r42+208];
	ld.global.u16 	%rs1173, [%rd73+104];
	// begin inline asm
	{  cvt.f32.f16 %f1643, %rs1173;}

	// end inline asm
	mul.f32 	%f1647, %f2, %f1643;
	ld.global.u16 	%rs1174, [%rd74+104];
	// begin inline asm
	{  cvt.f32.f16 %f1644, %rs1174;}

	// end inline asm
	ld.global.u16 	%rs1175, [%rd75+104];
	// begin inline asm
	{  cvt.f32.f16 %f1645, %rs1175;}

	// end inline asm
	add.f32 	%f1648, %f1644, %f1645;
	mul.f32 	%f1649, %f1648, %f1;
	sub.f32 	%f1650, %f1646, %f1649;
	mul.f32 	%f1651, %f1647, %f1650;
	st.global.u16 	[%rd76+104], %rs2;
	ld.shared.f32 	%f1652, [%r43+208];
	setp.leu.f32 	%p118, %f1652, %f1651;
	@%p118 bra 	$L__BB0_236;
	ld.global.u16 	%rs1177, [%rd73+104];
	// begin inline asm
	{neg.f16 %rs1176,%rs1177;
}
	// end inline asm
	st.global.u16 	[%rd73+104], %rs1176;
	// begin inline asm
	{add.f16 %rs1178,%rs1176,%rs1176;
}
	// end inline asm
	st.global.u16 	[%rd76+104], %rs1178;
	ld.global.u16 	%rs1181, [%rd77+3407872];
	// begin inline asm
	{  cvt.f32.f16 %f1653, %rs1181;}

	// end inline asm
	// begin inline asm
	{  cvt.f32.f16 %f1654, %rs1178;}

	// end inline asm
	ld.shared.f32 	%f1655, [%r3];
	fma.rn.f32 	%f1656, %f1653, %f1654, %f1655;
	st.shared.f32 	[%r3], %f1656;
$L__BB0_236:
	bar.sync 	0;
	add.s32 	%r1224, %r4, 118;
	and.b32  	%r1225, %r1224, 118;
	add.s32 	%r70, %r1225, %r76;
	add.s32 	%r1226, %r70, %r2;
	add.s32 	%r1227, %r1225, %r5;
	shl.b32 	%r1228, %r1224, 2;
	and.b32  	%r1229, %r1228, 472;
	mov.u32 	%r1230, deltas;
	add.s32 	%r1231, %r1230, %r1229;
	ld.shared.f32 	%f1660, [%r1231];
	mul.wide.s32 	%rd624, %r1226, 2;
	add.s64 	%rd130, %rd3, %rd624;
	ld.global.u16 	%rs1183, [%rd130];
	// begin inline asm
	{  cvt.f32.f16 %f1657, %rs1183;}

	// end inline asm
	mul.f32 	%f1661, %f2, %f1657;
	add.s32 	%r1232, %r2, 16744448;
	and.b32  	%r1233, %r1232, 16744448;
	add.s32 	%r1234, %r70, %r1233;
	mul.wide.s32 	%rd625, %r1234, 2;
	add.s64 	%rd626, %rd3, %rd625;
	ld.global.u16 	%rs1184, [%rd626];
	// begin inline asm
	{  cvt.f32.f16 %f1658, %rs1184;}

	// end inline asm
	add.s32 	%r1235, %r70, %r6;
	mul.wide.s32 	%rd627, %r1235, 2;
	add.s64 	%rd628, %rd3, %rd627;
	ld.global.u16 	%rs1185, [%rd628];
	// begin inline asm
	{  cvt.f32.f16 %f1659, %rs1185;}

	// end inline asm
	add.f32 	%f1662, %f1658, %f1659;
	mul.f32 	%f1663, %f1662, %f1;
	sub.f32 	%f1664, %f1660, %f1663;
	mul.f32 	%f1665, %f1661, %f1664;
	mul.wide.s32 	%rd629, %r1227, 2;
	add.s64 	%rd131, %rd2, %rd629;
	st.global.u16 	[%rd131], %rs2;
	mov.u32 	%r1236, l_log_rand_val_fp32;
	add.s32 	%r1237, %r1236, %r1229;
	ld.shared.f32 	%f1666, [%r1237];
	setp.leu.f32 	%p119, %f1666, %f1665;
	@%p119 bra 	$L__BB0_238;
	ld.global.u16 	%rs1187, [%rd130];
	// begin inline asm
	{neg.f16 %rs1186,%rs1187;
}
	// end inline asm
	st.global.u16 	[%rd130], %rs1186;
	// begin inline asm
	{add.f16 %rs1188,%rs1186,%rs1186;
}
	// end inline asm
	st.global.u16 	[%rd131], %rs1188;
	shl.b32 	%r1238, %r70, 15;
	add.s32 	%r1239, %r1238, %r1;
	mul.wide.s32 	%rd630, %r1239, 2;
	add.s64 	%rd631, %rd1, %rd630;
	ld.global.u16 	%rs1191, [%rd631];
	// begin inline asm
	{  cvt.f32.f16 %f1667, %rs1191;}

	// end inline asm
	// begin inline asm
	{  cvt.f32.f16 %f1668, %rs1188;}

	// end inline asm
	ld.shared.f32 	%f1669, [%r3];
	fma.rn.f32 	%f1670, %f1667, %f1668, %f1669;
	st.shared.f32 	[%r3], %f1670;
$L__BB0_238:
	bar.sync 	0;
	ld.shared.f32 	%f1674, [%r42+216];
	ld.global.u16 	%rs1193, [%rd73+108];
	// begin inline asm
	{  cvt.f32.f16 %f1671, %rs1193;}

	// end inline asm
	mul.f32 	%f1675, %f2, %f1671;
	ld.global.u16 	%rs1194, [%rd74+108];
	// begin inline asm
	{  cvt.f32.f16 %f1672, %rs1194;}

	// end inline asm
	ld.global.u16 	%rs1195, [%rd75+108];
	// begin inline asm
	{  cvt.f32.f16 %f1673, %rs1195;}

	// end inline asm
	add.f32 	%f1676, %f1672, %f1673;
	mul.f32 	%f1677, %f1676, %f1;
	sub.f32 	%f1678, %f1674, %f1677;
	mul.f32 	%f1679, %f1675, %f1678;
	st.global.u16 	[%rd76+108], %rs2;
	ld.shared.f32 	%f1680, [%r43+216];
	setp.leu.f32 	%p120, %f1680, %f1679;
	@%p120 bra 	$L__BB0_240;
	ld.global.u16 	%rs1197, [%rd73+108];
	// begin inline asm
	{neg.f16 %rs1196,%rs1197;
}
	// end inline asm
	st.global.u16 	[%rd73+108], %rs1196;
	// begin inline asm
	{add.f16 %rs1198,%rs1196,%rs1196;
}
	// end inline asm
	st.global.u16 	[%rd76+108], %rs1198;
	ld.global.u16 	%rs1201, [%rd77+3538944];
	// begin inline asm
	{  cvt.f32.f16 %f1681, %rs1201;}

	// end inline asm
	// begin inline asm
	{  cvt.f32.f16 %f1682, %rs1198;}

	// end inline asm
	ld.shared.f32 	%f1683, [%r3];
	fma.rn.f32 	%f1684, %f1681, %f1682, %f1683;
	st.shared.f32 	[%r3], %f1684;
$L__BB0_240:
	bar.sync 	0;
	add.s32 	%r1240, %r4, 120;
	and.b32  	%r1241, %r1240, 120;
	add.s32 	%r71, %r1241, %r76;
	add.s32 	%r1242, %r71, %r2;
	add.s32 	%r1243, %r1241, %r5;
	shl.b32 	%r1244, %r1240, 2;
	and.b32  	%r1245, %r1244, 480;
	mov.u32 	%r1246, deltas;
	add.s32 	%r1247, %r1246, %r1245;
	ld.shared.f32 	%f1688, [%r1247];
	mul.wide.s32 	%rd632, %r1242, 2;
	add.s64 	%rd132, %rd3, %rd632;
	ld.global.u16 	%rs1203, [%rd132];
	// begin inline asm
	{  cvt.f32.f16 %f1685, %rs1203;}

	// end inline asm
	mul.f32 	%f1689, %f2, %f1685;
	add.s32 	%r1248, %r2, 16744448;
	and.b32  	%r1249, %r1248, 16744448;
	add.s32 	%r1250, %r71, %r1249;
	mul.wide.s32 	%rd633, %r1250, 2;
	add.s64 	%rd634, %rd3, %rd633;
	ld.global.u16 	%rs1204, [%rd634];
	// begin inline asm
	{  cvt.f32.f16 %f1686, %rs1204;}

	// end inline asm
	add.s32 	%r1251, %r71, %r6;
	mul.wide.s32 	%rd635, %r1251, 2;
	add.s64 	%rd636, %rd3, %rd635;
	ld.global.u16 	%rs1205, [%rd636];
	// begin inline asm
	{  cvt.f32.f16 %f1687, %rs1205;}

	// end inline asm
	add.f32 	%f1690, %f1686, %f1687;
	mul.f32 	%f1691, %f1690, %f1;
	sub.f32 	%f1692, %f1688, %f1691;
	mul.f32 	%f1693, %f1689, %f1692;
	mul.wide.s32 	%rd637, %r1243, 2;
	add.s64 	%rd133, %rd2, %rd637;
	st.global.u16 	[%rd133], %rs2;
	mov.u32 	%r1252, l_log_rand_val_fp32;
	add.s32 	%r1253, %r1252, %r1245;
	ld.shared.f32 	%f1694, [%r1253];
	setp.leu.f32 	%p121, %f1694, %f1693;
	@%p121 bra 	$L__BB0_242;
	ld.global.u16 	%rs1207, [%rd132];
	// begin inline asm
	{neg.f16 %rs1206,%rs1207;
}
	// end inline asm
	st.global.u16 	[%rd132], %rs1206;
	// begin inline asm
	{add.f16 %rs1208,%rs1206,%rs1206;
}
	// end inline asm
	st.global.u16 	[%rd133], %rs1208;
	shl.b32 	%r1254, %r71, 15;
	add.s32 	%r1255, %r1254, %r1;
	mul.wide.s32 	%rd638, %r1255, 2;
	add.s64 	%rd639, %rd1, %rd638;
	ld.global.u16 	%rs1211, [%rd639];
	// begin inline asm
	{  cvt.f32.f16 %f1695, %rs1211;}

	// end inline asm
	// begin inline asm
	{  cvt.f32.f16 %f1696, %rs1208;}

	// end inline asm
	ld.shared.f32 	%f1697, [%r3];
	fma.rn.f32 	%f1698, %f1695, %f1696, %f1697;
	st.shared.f32 	[%r3], %f1698;
$L__BB0_242:
	bar.sync 	0;
	ld.shared.f32 	%f1702, [%r42+224];
	ld.global.u16 	%rs1213, [%rd73+112];
	// begin inline asm
	{  cvt.f32.f16 %f1699, %rs1213;}

	// end inline asm
	mul.f32 	%f1703, %f2, %f1699;
	ld.global.u16 	%rs1214, [%rd74+112];
	// begin inline asm
	{  cvt.f32.f16 %f1700, %rs1214;}

	// end inline asm
	ld.global.u16 	%rs1215, [%rd75+112];
	// begin inline asm
	{  cvt.f32.f16 %f1701, %rs1215;}

	// end inline asm
	add.f32 	%f1704, %f1700, %f1701;
	mul.f32 	%f1705, %f1704, %f1;
	sub.f32 	%f1706, %f1702, %f1705;
	mul.f32 	%f1707, %f1703, %f1706;
	st.global.u16 	[%rd76+112], %rs2;
	ld.shared.f32 	%f1708, [%r43+224];
	setp.leu.f32 	%p122, %f1708, %f1707;
	@%p122 bra 	$L__BB0_244;
	ld.global.u16 	%rs1217, [%rd73+112];
	// begin inline asm
	{neg.f16 %rs1216,%rs1217;
}
	// end inline asm
	st.global.u16 	[%rd73+112], %rs1216;
	// begin inline asm
	{add.f16 %rs1218,%rs1216,%rs1216;
}
	// end inline asm
	st.global.u16 	[%rd76+112], %rs1218;
	ld.global.u16 	%rs1221, [%rd77+3670016];
	// begin inline asm
	{  cvt.f32.f16 %f1709, %rs1221;}

	// end inline asm
	// begin inline asm
	{  cvt.f32.f16 %f1710, %rs1218;}

	// end inline asm
	ld.shared.f32 	%f1711, [%r3];
	fma.rn.f32 	%f1712, %f1709, %f1710, %f1711;
	st.shared.f32 	[%r3], %f1712;
$L__BB0_244:
	bar.sync 	0;
	add.s32 	%r1256, %r4, 122;
	and.b32  	%r1257, %r1256, 122;
	add.s32 	%r72, %r1257, %r76;
	add.s32 	%r1258, %r72, %r2;
	add.s32 	%r1259, %r1257, %r5;
	shl.b32 	%r1260, %r1256, 2;
	and.b32  	%r1261, %r1260, 488;
	mov.u32 	%r1262, deltas;
	add.s32 	%r1263, %r1262, %r1261;
	ld.shared.f32 	%f1716, [%r1263];
	mul.wide.s32 	%rd640, %r1258, 2;
	add.s64 	%rd134, %rd3, %rd640;
	ld.global.u16 	%rs1223, [%rd134];
	// begin inline asm
	{  cvt.f32.f16 %f1713, %rs1223;}

	// end inline asm
	mul.f32 	%f1717, %f2, %f1713;
	add.s32 	%r1264, %r2, 16744448;
	and.b32  	%r1265, %r1264, 16744448;
	add.s32 	%r1266, %r72, %r1265;
	mul.wide.s32 	%rd641, %r1266, 2;
	add.s64 	%rd642, %rd3, %rd641;
	ld.global.u16 	%rs1224, [%rd642];
	// begin inline asm
	{  cvt.f32.f16 %f1714, %rs1224;}

	// end inline asm
	add.s32 	%r1267, %r72, %r6;
	mul.wide.s32 	%rd643, %r1267, 2;
	add.s64 	%rd644, %rd3, %rd643;
	ld.global.u16 	%rs1225, [%rd644];
	// begin inline asm
	{  cvt.f32.f16 %f1715, %rs1225;}

	// end inline asm
	add.f32 	%f1718, %f1714, %f1715;
	mul.f32 	%f1719, %f1718, %f1;
	sub.f32 	%f1720, %f1716, %f1719;
	mul.f32 	%f1721, %f1717, %f1720;
	mul.wide.s32 	%rd645, %r1259, 2;
	add.s64 	%rd135, %rd2, %rd645;
	st.global.u16 	[%rd135], %rs2;
	mov.u32 	%r1268, l_log_rand_val_fp32;
	add.s32 	%r1269, %r1268, %r1261;
	ld.shared.f32 	%f1722, [%r1269];
	setp.leu.f32 	%p123, %f1722, %f1721;
	@%p123 bra 	$L__BB0_246;
	ld.global.u16 	%rs1227, [%rd134];
	// begin inline asm
	{neg.f16 %rs1226,%rs1227;
}
	// end inline asm
	st.global.u16 	[%rd134], %rs1226;
	// begin inline asm
	{add.f16 %rs1228,%rs1226,%rs1226;
}
	// end inline asm
	st.global.u16 	[%rd135], %rs1228;
	shl.b32 	%r1270, %r72, 15;
	add.s32 	%r1271, %r1270, %r1;
	mul.wide.s32 	%rd646, %r1271, 2;
	add.s64 	%rd647, %rd1, %rd646;
	ld.global.u16 	%rs1231, [%rd647];
	// begin inline asm
	{  cvt.f32.f16 %f1723, %rs1231;}

	// end inline asm
	// begin inline asm
	{  cvt.f32.f16 %f1724, %rs1228;}

	// end inline asm
	ld.shared.f32 	%f1725, [%r3];
	fma.rn.f32 	%f1726, %f1723, %f1724, %f1725;
	st.shared.f32 	[%r3], %f1726;
$L__BB0_246:
	bar.sync 	0;
	ld.shared.f32 	%f1730, [%r42+232];
	ld.global.u16 	%rs1233, [%rd73+116];
	// begin inline asm
	{  cvt.f32.f16 %f1727, %rs1233;}

	// end inline asm
	mul.f32 	%f1731, %f2, %f1727;
	ld.global.u16 	%rs1234, [%rd74+116];
	// begin inline asm
	{  cvt.f32.f16 %f1728, %rs1234;}

	// end inline asm
	ld.global.u16 	%rs1235, [%rd75+116];
	// begin inline asm
	{  cvt.f32.f16 %f1729, %rs1235;}

	// end inline asm
	add.f32 	%f1732, %f1728, %f1729;
	mul.f32 	%f1733, %f1732, %f1;
	sub.f32 	%f1734, %f1730, %f1733;
	mul.f32 	%f1735, %f1731, %f1734;
	st.global.u16 	[%rd76+116], %rs2;
	ld.shared.f32 	%f1736, [%r43+232];
	setp.leu.f32 	%p124, %f1736, %f1735;
	@%p124 bra 	$L__BB0_248;
	ld.global.u16 	%rs1237, [%rd73+116];
	// begin inline asm
	{neg.f16 %rs1236,%rs1237;
}
	// end inline asm
	st.global.u16 	[%rd73+116], %rs1236;
	// begin inline asm
	{add.f16 %rs1238,%rs1236,%rs1236;
}
	// end inline asm
	st.global.u16 	[%rd76+116], %rs1238;
	ld.global.u16 	%rs1241, [%rd77+3801088];
	// begin inline asm
	{  cvt.f32.f16 %f1737, %rs1241;}

	// end inline asm
	// begin inline asm
	{  cvt.f32.f16 %f1738, %rs1238;}

	// end inline asm
	ld.shared.f32 	%f1739, [%r3];
	fma.rn.f32 	%f1740, %f1737, %f1738, %f1739;
	st.shared.f32 	[%r3], %f1740;
$L__BB0_248:
	bar.sync 	0;
	add.s32 	%r1272, %r4, 124;
	and.b32  	%r1273, %r1272, 124;
	add.s32 	%r73, %r1273, %r76;
	add.s32 	%r1274, %r73, %r2;
	add.s32 	%r1275, %r1273, %r5;
	shl.b32 	%r1276, %r1272, 2;
	and.b32  	%r1277, %r1276, 496;
	mov.u32 	%r1278, deltas;
	add.s32 	%r1279, %r1278, %r1277;
	ld.shared.f32 	%f1744, [%r1279];
	mul.wide.s32 	%rd648, %r1274, 2;
	add.s64 	%rd136, %rd3, %rd648;
	ld.global.u16 	%rs1243, [%rd136];
	// begin inline asm
	{  cvt.f32.f16 %f1741, %rs1243;}

	// end inline asm
	mul.f32 	%f1745, %f2, %f1741;
	add.s32 	%r1280, %r2, 16744448;
	and.b32  	%r74, %r1280, 16744448;
	add.s32 	%r1281, %r73, %r74;
	mul.wide.s32 	%rd649, %r1281, 2;
	add.s64 	%rd650, %rd3, %rd649;
	ld.global.u16 	%rs1244, [%rd650];
	// begin inline asm
	{  cvt.f32.f16 %f1742, %rs1244;}

	// end inline asm
	add.s32 	%r1282, %r73, %r6;
	mul.wide.s32 	%rd651, %r1282, 2;
	add.s64 	%rd652, %rd3, %rd651;
	ld.global.u16 	%rs1245, [%rd652];
	// begin inline asm
	{  cvt.f32.f16 %f1743, %rs1245;}

	// end inline asm
	add.f32 	%f1746, %f1742, %f1743;
	mul.f32 	%f1747, %f1746, %f1;
	sub.f32 	%f1748, %f1744, %f1747;
	mul.f32 	%f1749, %f1745, %f1748;
	mul.wide.s32 	%rd653, %r1275, 2;
	add.s64 	%rd137, %rd2, %rd653;
	st.global.u16 	[%rd137], %rs2;
	mov.u32 	%r1283, l_log_rand_val_fp32;
	add.s32 	%r1284, %r1283, %r1277;
	ld.shared.f32 	%f1750, [%r1284];
	setp.leu.f32 	%p125, %f1750, %f1749;
	@%p125 bra 	$L__BB0_250;
	ld.global.u16 	%rs1247, [%rd136];
	// begin inline asm
	{neg.f16 %rs1246,%rs1247;
}
	// end inline asm
	st.global.u16 	[%rd136], %rs1246;
	// begin inline asm
	{add.f16 %rs1248,%rs1246,%rs1246;
}
	// end inline asm
	st.global.u16 	[%rd137], %rs1248;
	shl.b32 	%r1285, %r73, 15;
	add.s32 	%r1286, %r1285, %r1;
	mul.wide.s32 	%rd654, %r1286, 2;
	add.s64 	%rd655, %rd1, %rd654;
	ld.global.u16 	%rs1251, [%rd655];
	// begin inline asm
	{  cvt.f32.f16 %f1751, %rs1251;}

	// end inline asm
	// begin inline asm
	{  cvt.f32.f16 %f1752, %rs1248;}

	// end inline asm
	ld.shared.f32 	%f1753, [%r3];
	fma.rn.f32 	%f1754, %f1751, %f1752, %f1753;
	st.shared.f32 	[%r3], %f1754;
$L__BB0_250:
	bar.sync 	0;
	ld.shared.f32 	%f1758, [%r42+240];
	ld.global.u16 	%rs1253, [%rd73+120];
	// begin inline asm
	{  cvt.f32.f16 %f1755, %rs1253;}

	// end inline asm
	mul.f32 	%f1759, %f2, %f1755;
	ld.global.u16 	%rs1254, [%rd74+120];
	// begin inline asm
	{  cvt.f32.f16 %f1756, %rs1254;}

	// end inline asm
	ld.global.u16 	%rs1255, [%rd75+120];
	// begin inline asm
	{  cvt.f32.f16 %f1757, %rs1255;}

	// end inline asm
	add.f32 	%f1760, %f1756, %f1757;
	mul.f32 	%f1761, %f1760, %f1;
	sub.f32 	%f1762, %f1758, %f1761;
	mul.f32 	%f1763, %f1759, %f1762;
	st.global.u16 	[%rd76+120], %rs2;
	ld.shared.f32 	%f1764, [%r43+240];
	setp.leu.f32 	%p126, %f1764, %f1763;
	@%p126 bra 	$L__BB0_252;
	ld.global.u16 	%rs1257, [%rd73+120];
	// begin inline asm
	{neg.f16 %rs1256,%rs1257;
}
	// end inline asm
	st.global.u16 	[%rd73+120], %rs1256;
	// begin inline asm
	{add.f16 %rs1258,%rs1256,%rs1256;
}
	// end inline asm
	st.global.u16 	[%rd76+120], %rs1258;
	ld.global.u16 	%rs1261, [%rd77+3932160];
	// begin inline asm
	{  cvt.f32.f16 %f1765, %rs1261;}

	// end inline asm
	// begin inline asm
	{  cvt.f32.f16 %f1766, %rs1258;}

	// end inline asm
	ld.shared.f32 	%f1767, [%r3];
	fma.rn.f32 	%f1768, %f1765, %f1766, %f1767;
	st.shared.f32 	[%r3], %f1768;
$L__BB0_252:
	bar.sync 	0;
	add.s32 	%r1287, %r4, 126;
	and.b32  	%r1288, %r1287, 126;
	add.s32 	%r75, %r1288, %r76;
	add.s32 	%r1289, %r75, %r2;
	add.s32 	%r1290, %r1288, %r5;
	shl.b32 	%r1291, %r1287, 2;
	and.b32  	%r1292, %r1291, 504;
	mov.u32 	%r1293, deltas;
	add.s32 	%r1294, %r1293, %r1292;
	ld.shared.f32 	%f1772, [%r1294];
	mul.wide.s32 	%rd656, %r1289, 2;
	add.s64 	%rd138, %rd3, %rd656;
	ld.global.u16 	%rs1263, [%rd138];
	// begin inline asm
	{  cvt.f32.f16 %f1769, %rs1263;}

	// end inline asm
	mul.f32 	%f1773, %f2, %f1769;
	add.s32 	%r1295, %r75, %r74;
	mul.wide.s32 	%rd657, %r1295, 2;
	add.s64 	%rd658, %rd3, %rd657;
	ld.global.u16 	%rs1264, [%rd658];
	// begin inline asm
	{  cvt.f32.f16 %f1770, %rs1264;}

	// end inline asm
	add.s32 	%r1296, %r75, %r6;
	mul.wide.s32 	%rd659, %r1296, 2;
	add.s64 	%rd660, %rd3, %rd659;
	ld.global.u16 	%rs1265, [%rd660];
	// begin inline asm
	{  cvt.f32.f16 %f1771, %rs1265;}

	// end inline asm
	add.f32 	%f1774, %f1770, %f1771;
	mul.f32 	%f1775, %f1774, %f1;
	sub.f32 	%f1776, %f1772, %f1775;
	mul.f32 	%f1777, %f1773, %f1776;
	mul.wide.s32 	%rd661, %r1290, 2;
	add.s64 	%rd139, %rd2, %rd661;
	st.global.u16 	[%rd139], %rs2;
	mov.u32 	%r1297, l_log_rand_val_fp32;
	add.s32 	%r1298, %r1297, %r1292;
	ld.shared.f32 	%f1778, [%r1298];
	setp.leu.f32 	%p127, %f1778, %f1777;
	@%p127 bra 	$L__BB0_254;
	ld.global.u16 	%rs1267, [%rd138];
	// begin inline asm
	{neg.f16 %rs1266,%rs1267;
}
	// end inline asm
	st.global.u16 	[%rd138], %rs1266;
	// begin inline asm
	{add.f16 %rs1268,%rs1266,%rs1266;
}
	// end inline asm
	st.global.u16 	[%rd139], %rs1268;
	shl.b32 	%r1299, %r75, 15;
	add.s32 	%r1300, %r1299, %r1;
	mul.wide.s32 	%rd662, %r1300, 2;
	add.s64 	%rd663, %rd1, %rd662;
	ld.global.u16 	%rs1271, [%rd663];
	// begin inline asm
	{  cvt.f32.f16 %f1779, %rs1271;}

	// end inline asm
	// begin inline asm
	{  cvt.f32.f16 %f1780, %rs1268;}

	// end inline asm
	ld.shared.f32 	%f1781, [%r3];
	fma.rn.f32 	%f1782, %f1779, %f1780, %f1781;
	st.shared.f32 	[%r3], %f1782;
$L__BB0_254:
	bar.sync 	0;
	ld.shared.f32 	%f1786, [%r42+248];
	ld.global.u16 	%rs1273, [%rd73+124];
	// begin inline asm
	{  cvt.f32.f16 %f1783, %rs1273;}

	// end inline asm
	mul.f32 	%f1787, %f2, %f1783;
	ld.global.u16 	%rs1274, [%rd74+124];
	// begin inline asm
	{  cvt.f32.f16 %f1784, %rs1274;}

	// end inline asm
	ld.global.u16 	%rs1275, [%rd75+124];
	// begin inline asm
	{  cvt.f32.f16 %f1785, %rs1275;}

	// end inline asm
	add.f32 	%f1788, %f1784, %f1785;
	mul.f32 	%f1789, %f1788, %f1;
	sub.f32 	%f1790, %f1786, %f1789;
	mul.f32 	%f1791, %f1787, %f1790;
	st.global.u16 	[%rd76+124], %rs2;
	ld.shared.f32 	%f1792, [%r43+248];
	setp.leu.f32 	%p128, %f1792, %f1791;
	@%p128 bra 	$L__BB0_256;
	ld.global.u16 	%rs1277, [%rd73+124];
	// begin inline asm
	{neg.f16 %rs1276,%rs1277;
}
	// end inline asm
	st.global.u16 	[%rd73+124], %rs1276;
	// begin inline asm
	{add.f16 %rs1278,%rs1276,%rs1276;
}
	// end inline asm
	st.global.u16 	[%rd76+124], %rs1278;
	ld.global.u16 	%rs1281, [%rd77+4063232];
	// begin inline asm
	{  cvt.f32.f16 %f1793, %rs1281;}

	// end inline asm
	// begin inline asm
	{  cvt.f32.f16 %f1794, %rs1278;}

	// end inline asm
	ld.shared.f32 	%f1795, [%r3];
	fma.rn.f32 	%f1796, %f1793, %f1794, %f1795;
	st.shared.f32 	[%r3], %f1796;
$L__BB0_256:
	bar.sync 	0;
	ret;

}
	// .globl	_Z11warm_up_gpuv
.visible .entry _Z11warm_up_gpuv()
{


	ret;

}


// ===== COMPILED SASS (sm_100) =====

	.target	sm_100

	.elftype	@"ET_EXEC"


//--------------------- .note.nv.tkinfo           --------------------------
	.section	.note.nv.tkinfo,"",@"SHT_NOTE"
	.sectionflags	@"SHF_NOTE_NV_TKINFO"
	.tkinfo
        /*0018*/ 	.word	0x00000002
        /*0030*/ 	.string	""
        /*0030*/ 	.string	"ptxas"
        /*0030*/ 	.string	"Cuda compilation tools, release 13.0, V13.0.88"
        /*0030*/ 	.string	"Build cuda_13.0.r13.0/compiler.36424714_0"
        /*0030*/ 	.string	"-arch sm_100 -m 64 "



//--------------------- .note.nv.cuinfo           --------------------------
	.section	.note.nv.cuinfo,"",@"SHT_NOTE"
	.sectionflags	@"SHF_NOTE_NV_CUINFO"
        /*0018*/ 	.short	0x0002
        /*001a*/ 	.short	0x0064
        /*001c*/ 	.short	0x0082
	.zero		2


//--------------------- .nv.info                  --------------------------
	.section	.nv.info,"",@"SHT_CUDA_INFO"
	.align	4


	//----- nvinfo : EIATTR_REGCOUNT
	.align		4
        /*0000*/ 	.byte	0x04, 0x2f
        /*0002*/ 	.short	(.L_1 - .L_0)
	.align		4
.L_0:
        /*0004*/ 	.word	index@(_Z18judge_flipping_comP6__halfPfS0_S0_S1_ifi)
        /*0008*/ 	.word	0x00000094


	//----- nvinfo : EIATTR_FRAME_SIZE
	.align		4
.L_1:
        /*000c*/ 	.byte	0x04, 0x11
        /*000e*/ 	.short	(.L_3 - .L_2)
	.align		4
.L_2:
        /*0010*/ 	.word	index@(_Z18judge_flipping_comP6__halfPfS0_S0_S1_ifi)
        /*0014*/ 	.word	0x00000000


	//----- nvinfo : EIATTR_REGCOUNT
	.align		4
.L_3:
        /*0018*/ 	.byte	0x04, 0x2f
        /*001a*/ 	.short	(.L_5 - .L_4)
	.align		4
.L_4:
        /*001c*/ 	.word	index@(_Z11warm_up_gpuv)
        /*0020*/ 	.word	0x00000004


	//----- nvinfo : EIATTR_FRAME_SIZE
	.align		4
.L_5:
        /*0024*/ 	.byte	0x04, 0x11
        /*0026*/ 	.short	(.L_7 - .L_6)
	.align		4
.L_6:
        /*0028*/ 	.word	index@(_Z11warm_up_gpuv)
        /*002c*/ 	.word	0x00000000


	//----- nvinfo : EIATTR_MIN_STACK_SIZE
	.align		4
.L_7:
        /*0030*/ 	.byte	0x04, 0x12
        /*0032*/ 	.short	(.L_9 - .L_8)
	.align		4
.L_8:
        /*0034*/ 	.word	index@(_Z11warm_up_gpuv)
        /*0038*/ 	.word	0x00000000


	//----- nvinfo : EIATTR_MIN_STACK_SIZE
	.align		4
.L_9:
        /*003c*/ 	.byte	0x04, 0x12
        /*003e*/ 	.short	(.L_11 - .L_10)
	.align		4
.L_10:
        /*0040*/ 	.word	index@(_Z18judge_flipping_comP6__halfPfS0_S0_S1_ifi)
        /*0044*/ 	.word	0x00000000
.L_11:


//--------------------- .nv.compat                --------------------------
	.section	.nv.compat,"",@"SHT_CUDA_COMPAT_INFO"
	.align	4
        /*0000*/ 	.byte	0x02, 0x09, 0x00, 0x00, 0x02, 0x02, 0x01, 0x00, 0x02, 0x05, 0x05, 0x00, 0x03, 0x07, 0x01, 0x01
        /*0010*/ 	.byte	0x02, 0x03, 0x00, 0x00, 0x02, 0x06, 0x01, 0x00, 0x04, 0x0b, 0x08, 0x00, 0x09, 0x00, 0x00, 0x00
        /*0020*/ 	.byte	0x00, 0x00, 0x00, 0x00


//--------------------- .nv.info._Z11warm_up_gpuv --------------------------
	.section	.nv.info._Z11warm_up_gpuv,"",@"SHT_CUDA_INFO"
	.sectionflags	@""
	.align	4


	//----- nvinfo : EIATTR_CUDA_API_VERSION
	.align		4
        /*0000*/ 	.byte	0x04, 0x37
        /*0002*/ 	.short	(.L_13 - .L_12)
.L_12:
        /*0004*/ 	.word	0x00000082


	//----- nvinfo : EIATTR_SPARSE_MMA_MASK
	.align		4
.L_13:
        /*0008*/ 	.byte	0x03, 0x50
        /*000a*/ 	.short	0x0000


	//----- nvinfo : EIATTR_MAXREG_COUNT
	.align		4
        /*000c*/ 	.byte	0x03, 0x1b
        /*000e*/ 	.short	0x00ff


	//----- nvinfo : EIATTR_MERCURY_ISA_VERSION
	.align		4
        /*0010*/ 	.byte	0x03, 0x5f
        /*0012*/ 	.short	0x0101


	//----- nvinfo : EIATTR_VRC_CTA_INIT_COUNT
	.align		4
        /*0014*/ 	.byte	0x02, 0x4a
	.zero		1
	.zero		1


	//----- nvinfo : EIATTR_EXIT_INSTR_OFFSETS
	.align		4
        /*0018*/ 	.byte	0x04, 0x1c
        /*001a*/ 	.short	(.L_15 - .L_14)


	//   ....[0]....
.L_14:
        /*001c*/ 	.word	0x00000010


	//----- nvinfo : EIATTR_SW_WAR
	.align		4
.L_15:
        /*0020*/ 	.byte	0x04, 0x36
        /*0022*/ 	.short	(.L_17 - .L_16)
.L_16:
        /*0024*/ 	.word	0x00000008
.L_17:


//--------------------- .nv.info._Z18judge_flipping_comP6__halfPfS0_S0_S1_ifi --------------------------
	.section	.nv.info._Z18judge_flipping_comP6__halfPfS0_S0_S1_ifi,"",@"SHT_CUDA_INFO"
	.sectionflags	@""
	.align	4


	//----- nvinfo : EIATTR_CUDA_API_VERSION
	.align		4
        /*0000*/ 	.byte	0x04, 0x37
        /*0002*/ 	.short	(.L_19 - .L_18)
.L_18:
        /*0004*/ 	.word	0x00000082


	//----- nvinfo : EIATTR_KPARAM_INFO
	.align		4
.L_19:
        /*0008*/ 	.byte	0x04, 0x17
        /*000a*/ 	.short	(.L_21 - .L_20)
.L_20:
        /*000c*/ 	.word	0x00000000
        /*0010*/ 	.short	0x0007
        /*0012*/ 	.short	0x0030
        /*0014*/ 	.byte	0x00, 0xf0, 0x11, 0x00


	//----- nvinfo : EIATTR_KPARAM_INFO
	.align		4
.L_21:
        /*0018*/ 	.byte	0x04, 0x17
        /*001a*/ 	.short	(.L_23 - .L_22)
.L_22:
        /*001c*/ 	.word	0x00000000
        /*0020*/ 	.short	0x0006
        /*0022*/ 	.short	0x002c
        /*0024*/ 	.byte	0x00, 0xf0, 0x11, 0x00


	//----- nvinfo : EIATTR_KPARAM_INFO
	.align		4
.L_23:
        /*0028*/ 	.byte	0x04, 0x17
        /*002a*/ 	.short	(.L_25 - .L_24)
.L_24:
        /*002c*/ 	.word	0x00000000
        /*0030*/ 	.short	0x0005
        /*0032*/ 	.short	0x0028
        /*0034*/ 	.byte	0x00, 0xf0, 0x11, 0x00


	//----- nvinfo : EIATTR_KPARAM_INFO
	.align		4
.L_25:
        /*0038*/ 	.byte	0x04, 0x17
        /*003a*/ 	.short	(.L_27 - .L_26)
.L_26:
        /*003c*/ 	.word	0x00000000
        /*0040*/ 	.short	0x0004
        /*0042*/ 	.short	0x0020
        /*0044*/ 	.byte	0x00, 0xf5, 0x21, 0x00


	//----- nvinfo : EIATTR_KPARAM_INFO
	.align		4
.L_27:
        /*0048*/ 	.byte	0x04, 0x17
        /*004a*/ 	.short	(.L_29 - .L_28)
.L_28:
        /*004c*/ 	.word	0x00000000
        /*0050*/ 	.short	0x0003
        /*0052*/ 	.short	0x0018
        /*0054*/ 	.byte	0x00, 0xf5, 0x21, 0x00


	//----- nvinfo : EIATTR_KPARAM_INFO
	.align		4
.L_29:
        /*0058*/ 	.byte	0x04, 0x17
        /*005a*/ 	.short	(.L_31 - .L_30)
.L_30:
        /*005c*/ 	.word	0x00000000
        /*0060*/ 	.short	0x0002
        /*0062*/ 	.short	0x0010
        /*0064*/ 	.byte	0x00, 0xf5, 0x21, 0x00


	//----- nvinfo : EIATTR_KPARAM_INFO
	.align		4
.L_31:
        /*0068*/ 	.byte	0x04, 0x17
        /*006a*/ 	.short	(.L_33 - .L_32)
.L_32:
        /*006c*/ 	.word	0x00000000
        /*0070*/ 	.short	0x0001
        /*0072*/ 	.short	0x0008
        /*0074*/ 	.byte	0x00, 0xf5, 0x21, 0x00


	//----- nvinfo : EIATTR_KPARAM_INFO
	.align		4
.L_33:
        /*0078*/ 	.byte	0x04, 0x17
        /*007a*/ 	.short	(.L_35 - .L_34)
.L_34:
        /*007c*/ 	.word	0x00000000
        /*0080*/ 	.short	0x0000
        /*0082*/ 	.short	0x0000
        /*0084*/ 	.byte	0x00, 0xf5, 0x21, 0x00


	//----- nvinfo : EIATTR_SPARSE_MMA_MASK
	.align		4
.L_35:
        /*0088*/ 	.byte	0x03, 0x50
        /*008a*/ 	.short	0x0000


	//----- nvinfo : EIATTR_MAXREG_COUNT
	.align		4
        /*008c*/ 	.byte	0x03, 0x1b
        /*008e*/ 	.short	0x00ff


	//----- nvinfo : EIATTR_NUM_BARRIERS
	.align		4
        /*0090*/ 	.byte	0x02, 0x4c
        /*0092*/ 	.byte	0x01
	.zero		1


	//----- nvinfo : EIATTR_MERCURY_ISA_VERSION
	.align		4
        /*0094*/ 	.byte	0x03, 0x5f
        /*0096*/ 	.short	0x0101


	//----- nvinfo : EIATTR_VRC_CTA_INIT_COUNT
	.align		4
        /*0098*/ 	.byte	0x02, 0x4a
	.zero		1
	.zero		1


	//----- nvinfo : EIATTR_EXIT_INSTR_OFFSETS
	.align		4
        /*009c*/ 	.byte	0x04, 0x1c
        /*009e*/ 	.short	(.L_37 - .L_36)


	//   ....[0]....
.L_36:
        /*00a0*/ 	.word	0x00012240


	//----- nvinfo : EIATTR_CBANK_PARAM_SIZE
	.align		4
.L_37:
        /*00a4*/ 	.byte	0x03, 0x19
        /*00a6*/ 	.short	0x0034


	//----- nvinfo : EIATTR_PARAM_CBANK
	.align		4
        /*00a8*/ 	.byte	0x04, 0x0a
        /*00aa*/ 	.short	(.L_39 - .L_38)
	.align		4
.L_38:
        /*00ac*/ 	.word	index@(.nv.constant0._Z18judge_flipping_comP6__halfPfS0_S0_S1_ifi)
        /*00b0*/ 	.short	0x0380
        /*00b2*/ 	.short	0x0034


	//----- nvinfo : EIATTR_SW_WAR
	.align		4
.L_39:
        /*00b4*/ 	.byte	0x04, 0x36
        /*00b6*/ 	.short	(.L_41 - .L_40)
.L_40:
        /*00b8*/ 	.word	0x00000008
.L_41:


//--------------------- .nv.callgraph             --------------------------
	.section	.nv.callgraph,"",@"SHT_CUDA_CALLGRAPH"
	.align	4
	.sectionentsize	8
	.align		4
        /*0000*/ 	.word	0x00000000
	.align		4
        /*0004*/ 	.word	0xffffffff
	.align		4
        /*0008*/ 	.word	0x00000000
	.align		4
        /*000c*/ 	.word	0xfffffffe
	.align		4
        /*0010*/ 	.word	0x00000000
	.align		4
        /*0014*/ 	.word	0xfffffffd
	.align		4
        /*0018*/ 	.word	0x00000000
	.align		4
        /*001c*/ 	.word	0xfffffffc


//--------------------- .text._Z11warm_up_gpuv    --------------------------
	.section	.text._Z11warm_up_gpuv,"ax",@progbits
	.align	128
        .global         _Z11warm_up_gpuv
        .type           _Z11warm_up_gpuv,@function
        .size           _Z11warm_up_gpuv,(.L_x_3 - _Z11warm_up_gpuv)
        .other          _Z11warm_up_gpuv,@"STO_CUDA_ENTRY STV_DEFAULT"
_Z11warm_up_gpuv:
.text._Z11warm_up_gpuv:
[----:B------:R-:W-:Y:S01]  /*0000*/  LDC R1, c[0x0][0x37c] ;  /* 0x0000df00ff017b82 */ /* 0x000fe20000000800 */
[----:B------:R-:W-:Y:S05]  /*0010*/  EXIT ;  /* 0x000000000000794d */ /* 0x000fea0003800000 */
.L_x_0:
[----:B------:R-:W-:-:S00]  /*0020*/  BRA `(.L_x_0) ;  /* 0xfffffffc00fc7947 */ /* 0x000fc0000383ffff */
[----:B------:R-:W-:-:S00]  /*0030*/  NOP ;  /* 0x0000000000007918 */ /* 0x000fc00000000000 */
        /* <DEDUP_REMOVED lines=12> */
.L_x_3:


//--------------------- .text._Z18judge_flipping_comP6__halfPfS0_S0_S1_ifi --------------------------
	.section	.text._Z18judge_flipping_comP6__halfPfS0_S0_S1_ifi,"ax",@progbits
	.align	128
        .global         _Z18judge_flipping_comP6__halfPfS0_S0_S1_ifi
        .type           _Z18judge_flipping_comP6__halfPfS0_S0_S1_ifi,@function
        .size           _Z18judge_flipping_comP6__halfPfS0_S0_S1_ifi,(.L_x_4 - _Z18judge_flipping_comP6__halfPfS0_S0_S1_ifi)
        .other          _Z18judge_flipping_comP6__halfPfS0_S0_S1_ifi,@"STO_CUDA_ENTRY STV_DEFAULT"
_Z18judge_flipping_comP6__halfPfS0_S0_S1_ifi:
.text._Z18judge_flipping_comP6__halfPfS0_S0_S1_ifi:
[----:B------:R-:W-:Y:S01]  /*0000*/  LDC R1, c[0x0][0x37c] ;  /* 0x0000df00ff017b82 */ /* 0x000fe20000000800 */
[----:B------:R-:W0:Y:S07]  /*0010*/  S2R R118, SR_TID.X ;  /* 0x0000000000767919 */ /* 0x000e2e0000002100 */
[----:B------:R-:W0:Y:S01]  /*0020*/  LDC R113, c[0x0][0x3b0] ;  /* 0x0000ec00ff717b82 */ /* 0x000e220000000800 */
[----:B------:R-:W1:Y:S01]  /*0030*/  LDCU.64 UR8, c[0x0][0x358] ;  /* 0x00006b00ff0877ac */ /* 0x000e620008000a00 */
[----:B------:R-:W2:Y:S06]  /*0040*/  S2R R114, SR_CTAID.X ;  /* 0x0000000000727919 */ /* 0x000eac0000002500 */
[----:B------:R-:W3:Y:S08]  /*0050*/  LDC.64 R120, c[0x0][0x388] ;  /* 0x0000e200ff787b82 */ /* 0x000ef00000000a00 */
[----:B------:R-:W4:Y:S08]  /*0060*/  LDC.64 R116, c[0x0][0x3a0] ;  /* 0x0000e800ff747b82 */ /* 0x000f300000000a00 */
[----:B------:R-:W5:Y:S01]  /*0070*/  S2UR UR5, SR_CgaCtaId ;  /* 0x00000000000579c3 */ /* 0x000f620000008800 */
[----:B------:R-:W-:Y:S01]  /*0080*/  UMOV UR4, 0x400 ;  /* 0x0000040000047882 */ /* 0x000fe20000000000 */
[----:B------:R-:W5:Y:S01]  /*0090*/  LDCU.64 UR10, c[0x0][0x3a8] ;  /* 0x00007500ff0a77ac */ /* 0x000f620008000a00 */
[----:B0-----:R-:W-:-:S05]  /*00a0*/  IADD3 R119, PT, PT, R118, R113, RZ ;  /* 0x0000007176777210 */ /* 0x001fca0007ffe0ff */
[----:B------:R-:W0:Y:S01]  /*00b0*/  LDC.64 R124, c[0x0][0x390] ;  /* 0x0000e400ff7c7b82 */ /* 0x000e220000000a00 */
[----:B--2---:R-:W-:-:S05]  /*00c0*/  LEA R112, R114, R119, 0xf ;  /* 0x0000007772707211 */ /* 0x004fca00078e78ff */
[----:B---3--:R-:W-:-:S04]  /*00d0*/  IMAD.WIDE R128, R112, 0x4, R120 ;  /* 0x0000000470807825 */ /* 0x008fc800078e0278 */
[----:B----4-:R-:W-:Y:S02]  /*00e0*/  IMAD.WIDE R132, R112, 0x4, R116 ;  /* 0x0000000470847825 */ /* 0x010fe400078e0274 */
[----:B-1----:R-:W2:Y:S04]  /*00f0*/  LDG.E R112, desc[UR8][R128.64] ;  /* 0x0000000880707981 */ /* 0x002ea8000c1e1900 */
[----:B------:R1:W3:Y:S01]  /*0100*/  LDG.E R132, desc[UR8][R132.64] ;  /* 0x0000000884847981 */ /* 0x0002e2000c1e1900 */
[----:B-----5:R-:W-:Y:S01]  /*0110*/  ULEA UR6, UR5, UR4, 0x18 ;  /* 0x0000000405067291 */ /* 0x020fe2000f8ec0ff */
[C---:B------:R-:W-:Y:S01]  /*0120*/  SHF.L.U32 R120, R114.reuse, 0xf, RZ ;  /* 0x0000000f72787819 */ /* 0x040fe200000006ff */
[----:B------:R-:W-:Y:S01]  /*0130*/  UIADD3 UR4, UPT, UPT, UR4, 0x200, URZ ;  /* 0x0000020004047890 */ /* 0x000fe2000fffe0ff */
[----:B------:R-:W-:-:S02]  /*0140*/  SHF.L.U32 R116, R114, 0x6, RZ ;  /* 0x0000000672747819 */ /* 0x000fc400000006ff */
[----:B------:R-:W-:Y:S01]  /*0150*/  IADD3 R122, PT, PT, R120, 0xff8000, RZ ;  /* 0x00ff8000787a7810 */ /* 0x000fe20007ffe0ff */
[----:B------:R-:W-:Y:S01]  /*0160*/  ULEA UR4, UR5, UR4, 0x18 ;  /* 0x0000000405047291 */ /* 0x000fe2000f8ec0ff */
[----:B------:R-:W-:Y:S01]  /*0170*/  LEA R117, R118, UR6, 0x2 ;  /* 0x0000000676757c11 */ /* 0x000fe2000f8e10ff */
[----:B------:R-:W4:Y:S01]  /*0180*/  LDCU UR5, c[0x0][0x3a8] ;  /* 0x00007500ff0577ac */ /* 0x000f220008000800 */
[----:B------:R-:W-:Y:S02]  /*0190*/  LOP3.LUT R126, R116, 0x40, RZ, 0xc0, !PT ;  /* 0x00000040747e7812 */ /* 0x000fe400078ec0ff */
[----:B------:R-:W-:Y:S02]  /*01a0*/  IADD3 R120, PT, PT, R120, 0x8000, RZ ;  /* 0x0000800078787810 */ /* 0x000fe40007ffe0ff */
[----:B------:R-:W-:Y:S02]  /*01b0*/  LEA R123, R118, UR4, 0x2 ;  /* 0x00000004767b7c11 */ /* 0x000fe4000f8e10ff */
[----:B------:R-:W-:-:S02]  /*01c0*/  LOP3.LUT R122, R122, 0xff8000, RZ, 0xc0, !PT ;  /* 0x00ff80007a7a7812 */ /* 0x000fc400078ec0ff */
[----:B-1----:R-:W-:Y:S02]  /*01d0*/  IADD3 R133, PT, PT, R126, R113, RZ ;  /* 0x000000717e857210 */ /* 0x002fe40007ffe0ff */
[----:B------:R-:W-:Y:S02]  /*01e0*/  LOP3.LUT R120, R120, 0xff8000, RZ, 0xc0, !PT ;  /* 0x00ff800078787812 */ /* 0x000fe400078ec0ff */
[-C--:B------:R-:W-:Y:S02]  /*01f0*/  IADD3 R129, PT, PT, R122, R133.reuse, RZ ;  /* 0x000000857a817210 */ /* 0x080fe40007ffe0ff */
[-C--:B------:R-:W-:Y:S02]  /*0200*/  IADD3 R127, PT, PT, R120, R133.reuse, RZ ;  /* 0x00000085787f7210 */ /* 0x080fe40007ffe0ff */
[----:B------:R-:W-:Y:S01]  /*0210*/  LEA R131, R114, R133, 0xf ;  /* 0x0000008572837211 */ /* 0x000fe200078e78ff */
[----:B0-----:R-:W-:-:S04]  /*0220*/  IMAD.WIDE R128, R129, 0x2, R124 ;  /* 0x0000000281807825 */ /* 0x001fc800078e027c */
[----:B------:R-:W-:-:S04]  /*0230*/  IMAD.WIDE R126, R127, 0x2, R124 ;  /* 0x000000027f7e7825 */ /* 0x000fc800078e027c */
[----:B------:R-:W-:Y:S01]  /*0240*/  IMAD.WIDE R130, R131, 0x2, R124 ;  /* 0x0000000283827825 */ /* 0x000fe200078e027c */
[----:B--2---:R-:W-:Y:S04]  /*0250*/  STS [R117], R112 ;  /* 0x0000007075007388 */ /* 0x004fe80000000800 */
[----:B---3--:R0:W-:Y:S01]  /*0260*/  STS [R123], R132 ;  /* 0x000000847b007388 */ /* 0x0081e20000000800 */
[----:B------:R-:W-:Y:S06]  /*0270*/  BAR.SYNC.DEFER_BLOCKING 0x0 ;  /* 0x0000000000007b1d */ /* 0x000fec0000010000 */
[----:B------:R-:W2:Y:S04]  /*0280*/  LDG.E.U16 R122, desc[UR8][R128.64] ;  /* 0x00000008807a7981 */ /* 0x000ea8000c1e1500 */
[----:B------:R-:W3:Y:S04]  /*0290*/  LDG.E.U16 R115, desc[UR8][R126.64] ;  /* 0x000000087e737981 */ /* 0x000ee8000c1e1500 */
[----:B------:R-:W5:Y:S01]  /*02a0*/  LDG.E.U16 R120, desc[UR8][R130.64] ;  /* 0x0000000882787981 */ /* 0x000f62000c1e1500 */
[----:B------:R-:W-:-:S02]  /*02b0*/  SHF.L.U32 R118, R114, 0x8, RZ ;  /* 0x0000000872767819 */ /* 0x000fc400000006ff */
[----:B------:R-:W-:Y:S02]  /*02c0*/  I2FP.F32.S32 R136, UR10 ;  /* 0x0000000a00887c45 */ /* 0x000fe40008201400 */
[----:B------:R-:W-:-:S05]  /*02d0*/  LOP3.LUT R118, R118, 0x100, RZ, 0xc0, !PT ;  /* 0x0000010076767812 */ /* 0x000fca00078ec0ff */
[----:B------:R-:W1:Y:S04]  /*02e0*/  LDS R121, [R118+UR6] ;  /* 0x0000000676797984 */ /* 0x000e680008000800 */
[----:B------:R-:W4:Y:S01]  /*02f0*/  LDS R112, [R118+UR4] ;  /* 0x0000000476707984 */ /* 0x000f220008000800 */
[----:B--2---:R-:W-:Y:S02]  /*0300*/  HADD2.F32 R122, -RZ, R122.H0_H0 ;  /* 0x2000007aff7a7230 */ /* 0x004fe40000004100 */
[----:B---3--:R-:W-:Y:S02]  /*0310*/  HADD2.F32 R115, -RZ, R115.H0_H0 ;  /* 0x20000073ff737230 */ /* 0x008fe40000004100 */
[----:B-----5:R-:W-:-:S03]  /*0320*/  HADD2.F32 R120, -RZ, R120.H0_H0 ;  /* 0x20000078ff787230 */ /* 0x020fc60000004100 */
[----:B------:R-:W-:Y:S02]  /*0330*/  FADD R115, R122, R115 ;  /* 0x000000737a737221 */ /* 0x000fe40000000000 */
[----:B0-----:R-:W0:Y:S02]  /*0340*/  LDC.64 R122, c[0x0][0x398] ;  /* 0x0000e600ff7a7b82 */ /* 0x001e240000000a00 */
[----:B-1----:R-:W-:Y:S01]  /*0350*/  FFMA R115, R136, -R115, R121 ;  /* 0x8000007388737223 */ /* 0x002fe20000000079 */
[----:B------:R-:W-:-:S04]  /*0360*/  FMUL R120, R120, UR11 ;  /* 0x0000000b78787c20 */ /* 0x000fc80008400000 */
[----:B------:R-:W-:Y:S02]  /*0370*/  FMUL R115, R120, R115 ;  /* 0x0000007378737220 */ /* 0x000fe40000400000 */
[----:B------:R-:W1:Y:S03]  /*0380*/  LDC.64 R120, c[0x0][0x380] ;  /* 0x0000e000ff787b82 */ /* 0x000e660000000a00 */
[----:B----4-:R-:W-:Y:S02]  /*0390*/  FSETP.GT.AND P0, PT, R112, R115, PT ;  /* 0x000000737000720b */ /* 0x010fe40003f04000 */
[----:B------:R-:W-:-:S04]  /*03a0*/  SHF.L.U32 R115, R114, 0x7, RZ ;  /* 0x0000000772737819 */ /* 0x000fc800000006ff */
[----:B------:R-:W-:-:S05]  /*03b0*/  LOP3.LUT R135, R115, 0x40, R116, 0xf8, !PT ;  /* 0x0000004073877812 */ /* 0x000fca00078ef874 */
[----:B0-----:R-:W-:-:S05]  /*03c0*/  IMAD.WIDE R134, R135, 0x2, R122 ;  /* 0x0000000287867825 */ /* 0x001fca00078e027a */
[----:B------:R-:W-:Y:S04]  /*03d0*/  STG.E.U16 desc[UR8][R134.64], RZ ;  /* 0x000000ff86007986 */ /* 0x000fe8000c101508 */
[----:B------:R-:W2:Y:S01]  /*03e0*/  @P0 LDG.E.U16 R112, desc[UR8][R130.64] ;  /* 0x0000000882700981 */ /* 0x000ea2000c1e1500 */
[----:B------:R-:W-:-:S05]  /*03f0*/  LEA R133, R133, R119, 0xf ;  /* 0x0000007785857211 */ /* 0x000fca00078e78ff */
[----:B-1----:R-:W-:-:S04]  /*0400*/  IMAD.WIDE R132, R133, 0x2, R120 ;  /* 0x0000000285847825 */ /* 0x002fc800078e0278 */
[C---:B--2---:R-:W-:Y:S02]  /*0410*/  @P0 HADD2 R111, -R112.reuse.H0_H0, -RZ.H0_H0 ;  /* 0xa00000ff706f0230 */ /* 0x044fe40000000900 */
[----:B------:R-:W-:-:S03]  /*0420*/  @P0 HADD2 R112, -R112.H0_H0, -R112.H0_H0 ;  /* 0xa000007070700230 */ /* 0x000fc60000000900 */
[----:B------:R-:W-:Y:S02]  /*0430*/  @P0 PRMT R139, R111, 0x5410, RZ ;  /* 0x000054106f8b0816 */ /* 0x000fe400000000ff */
[----:B------:R-:W0:Y:S04]  /*0440*/  @P0 LDS R111, [R117] ;  /* 0x00000000756f0984 */ /* 0x000e280000000800 */
[----:B------:R-:W-:Y:S04]  /*0450*/  @P0 STG.E.U16 desc[UR8][R130.64], R139 ;  /* 0x0000008b82000986 */ /* 0x000fe8000c101508 */
[----:B------:R1:W-:Y:S04]  /*0460*/  @P0 STG.E.U16 desc[UR8][R134.64], R112 ;  /* 0x0000007086000986 */ /* 0x0003e8000c101508 */
[----:B------:R-:W2:Y:S01]  /*0470*/  @P0 LDG.E.U16 R137, desc[UR8][R132.64] ;  /* 0x0000000884890981 */ /* 0x000ea2000c1e1500 */
[----:B------:R-:W-:-:S02]  /*0480*/  @P0 HADD2.F32 R138, -RZ, R112.H0_H0 ;  /* 0x20000070ff8a0230 */ /* 0x000fc40000004100 */
[----:B--2---:R-:W-:-:S05]  /*0490*/  @P0 HADD2.F32 R140, -RZ, R137.H0_H0 ;  /* 0x20000089ff8c0230 */ /* 0x004fca0000004100 */
[----:B0-----:R-:W-:-:S05]  /*04a0*/  @P0 FFMA R140, R140, R138, R111 ;  /* 0x0000008a8c8c0223 */ /* 0x001fca000000006f */
[----:B------:R-:W-:Y:S01]  /*04b0*/  @P0 STS [R117], R140 ;  /* 0x0000008c75000388 */ /* 0x000fe20000000800 */
[----:B------:R-:W-:Y:S06]  /*04c0*/  BAR.SYNC.DEFER_BLOCKING 0x0 ;  /* 0x0000000000007b1d */ /* 0x000fec0000010000 */
[----:B------:R-:W1:Y:S04]  /*04d0*/  LDG.E.U16 R138, desc[UR8][R128.64+0x2] ;  /* 0x00000208808a7981 */ /* 0x000e68000c1e1500 */
[----:B------:R-:W2:Y:S04]  /*04e0*/  LDG.E.U16 R111, desc[UR8][R126.64+0x2] ;  /* 0x000002087e6f7981 */ /* 0x000ea8000c1e1500 */
[----:B------:R-:W3:Y:S04]  /*04f0*/  LDG.E.U16 R137, desc[UR8][R130.64+0x2] ;  /* 0x0000020882897981 */ /* 0x000ee8000c1e1500 */
[----:B------:R-:W0:Y:S04]  /*0500*/  LDS R139, [R118+UR6+0x4] ;  /* 0x00000406768b7984 */ /* 0x000e280008000800 */
[----:B------:R-:W-:Y:S01]  /*0510*/  STG.E.U16 desc[UR8][R134.64+0x2], RZ ;  /* 0x000002ff86007986 */ /* 0x000fe2000c101508 */
[----:B-1----:R-:W-:-:S02]  /*0520*/  HADD2.F32 R112, -RZ, R138.H0_H0 ;  /* 0x2000008aff707230 */ /* 0x002fc40000004100 */
[----:B--2---:R-:W-:-:S05]  /*0530*/  HADD2.F32 R111, -RZ, R111.H0_H0 ;  /* 0x2000006fff6f7230 */ /* 0x004fca0000004100 */
[----:B------:R-:W-:Y:S02]  /*0540*/  FADD R111, R112, R111 ;  /* 0x0000006f706f7221 */ /* 0x000fe40000000000 */
[----:B------:R-:W1:Y:S02]  /*0550*/  LDS R112, [R118+UR4+0x4] ;  /* 0x0000040476707984 */ /* 0x000e640008000800 */
[----:B0-----:R-:W-:Y:S01]  /*0560*/  FFMA R111, R136, -R111, R139 ;  /* 0x8000006f886f7223 */ /* 0x001fe2000000008b */
[----:B---3--:R-:W-:-:S05]  /*0570*/  HADD2.F32 R136, -RZ, R137.H0_H0 ;  /* 0x20000089ff887230 */ /* 0x008fca0000004100 */
[----:B------:R-:W-:-:S04]  /*0580*/  FMUL R136, R136, UR11 ;  /* 0x0000000b88887c20 */ /* 0x000fc80008400000 */
[----:B------:R-:W-:-:S05]  /*0590*/  FMUL R111, R136, R111 ;  /* 0x0000006f886f7220 */ /* 0x000fca0000400000 */
[----:B-1----:R-:W-:-:S13]  /*05a0*/  FSETP.GT.AND P0, PT, R112, R111, PT ;  /* 0x0000006f7000720b */ /* 0x002fda0003f04000 */
[----:B------:R-:W2:Y:S02]  /*05b0*/  @P0 LDG.E.U16 R111, desc[UR8][R130.64+0x2] ;  /* 0x00000208826f0981 */ /* 0x000ea4000c1e1500 */
[C---:B--2---:R-:W-:Y:S02]  /*05c0*/  @P0 HADD2 R110, -R111.reuse.H0_H0, -RZ.H0_H0 ;  /* 0xa00000ff6f6e0230 */ /* 0x044fe40000000900 */
[----:B------:R-:W-:-:S03]  /*05d0*/  @P0 HADD2 R111, -R111.H0_H0, -R111.H0_H0 ;  /* 0xa000006f6f6f0230 */ /* 0x000fc60000000900 */
[----:B------:R-:W-:Y:S02]  /*05e0*/  @P0 PRMT R141, R110, 0x5410, RZ ;  /* 0x000054106e8d0816 */ /* 0x000fe400000000ff */
[----:B------:R-:W0:Y:S04]  /*05f0*/  @P0 LDS R110, [R117] ;  /* 0x00000000756e0984 */ /* 0x000e280000000800 */
[----:B------:R-:W-:Y:S04]  /*0600*/  @P0 STG.E.U16 desc[UR8][R130.64+0x2], R141 ;  /* 0x0000028d82000986 */ /* 0x000fe8000c101508 */
[----:B------:R1:W-:Y:S04]  /*0610*/  @P0 STG.E.U16 desc[UR8][R134.64+0x2], R111 ;  /* 0x0000026f86000986 */ /* 0x0003e8000c101508 */
[----:B------:R-:W2:Y:S01]  /*0620*/  @P0 LDG.E.U16 R137, desc[UR8][R132.64+0x10000] ;  /* 0x0100000884890981 */ /* 0x000ea2000c1e1500 */
[----:B------:R-:W-:Y:S01]  /*0630*/  @P0 HADD2.F32 R112, -RZ, R111.H0_H0 ;  /* 0x2000006fff700230 */ /* 0x000fe20000004100 */
[----:B------:R-:W-:-:S04]  /*0640*/  IADD3 R139, PT, PT, R116, 0x2, RZ ;  /* 0x00000002748b7810 */ /* 0x000fc80007ffe0ff */
[----:B------:R-:W-:-:S04]  /*0650*/  LOP3.LUT R138, R139, 0x42, RZ, 0xc0, !PT ;  /* 0x000000428b8a7812 */ /* 0x000fc800078ec0ff */
[----:B-1----:R-:W-:Y:S01]  /*0660*/  IADD3 R111, PT, PT, R138, R113, RZ ;  /* 0x000000718a6f7210 */ /* 0x002fe20007ffe0ff */
[----:B--2---:R-:W-:-:S05]  /*0670*/  @P0 HADD2.F32 R137, -RZ, R137.H0_H0 ;  /* 0x20000089ff890230 */ /* 0x004fca0000004100 */
[----:B0-----:R-:W-:Y:S01]  /*0680*/  @P0 FFMA R118, R137, R112, R110 ;  /* 0x0000007089760223 */ /* 0x001fe2000000006e */
[C---:B------:R-:W-:Y:S02]  /*0690*/  SHF.L.U32 R110, R114.reuse, 0xf, RZ ;  /* 0x0000000f726e7819 */ /* 0x040fe400000006ff */
[----:B------:R-:W-:Y:S02]  /*06a0*/  LEA R112, R114, 0xff8000, 0xf ;  /* 0x00ff800072707811 */ /* 0x000fe400078e78ff */
[----:B------:R0:W-:Y:S01]  /*06b0*/  @P0 STS [R117], R118 ;  /* 0x0000007675000388 */ /* 0x0001e20000000800 */
[----:B------:R-:W-:Y:S02]  /*06c0*/  IADD3 R110, PT, PT, R110, 0x8000, RZ ;  /* 0x000080006e6e7810 */ /* 0x000fe40007ffe0ff */
[----:B------:R-:W-:Y:S02]  /*06d0*/  LOP3.LUT R112, R112, 0xff8000, RZ, 0xc0, !PT ;  /* 0x00ff800070707812 */ /* 0x000fe400078ec0ff */
[----:B------:R-:W-:-:S02]  /*06e0*/  LOP3.LUT R110, R110, 0xff8000, RZ, 0xc0, !PT ;  /* 0x00ff80006e6e7812 */ /* 0x000fc400078ec0ff */
[----:B------:R-:W-:Y:S02]  /*06f0*/  IADD3 R137, PT, PT, R111, R112, RZ ;  /* 0x000000706f897210 */ /* 0x000fe40007ffe0ff */
[----:B------:R-:W-:-:S03]  /*0700*/  IADD3 R141, PT, PT, R110, R111, RZ ;  /* 0x0000006f6e8d7210 */ /* 0x000fc60007ffe0ff */
[--C-:B------:R-:W-:Y:S01]  /*0710*/  IMAD.WIDE R142, R137, 0x2, R124.reuse ;  /* 0x00000002898e7825 */ /* 0x100fe200078e027c */
[----:B------:R-:W-:Y:S03]  /*0720*/  BAR.SYNC.DEFER_BLOCKING 0x0 ;  /* 0x0000000000007b1d */ /* 0x000fe60000010000 */
[----:B------:R-:W-:-:S03]  /*0730*/  IMAD.WIDE R140, R141, 0x2, R124 ;  /* 0x000000028d8c7825 */ /* 0x000fc600078e027c */
[----:B------:R-:W2:Y:S04]  /*0740*/  LDG.E.U16 R137, desc[UR8][R142.64] ;  /* 0x000000088e897981 */ /* 0x000ea8000c1e1500 */
[----:B------:R-:W3:Y:S01]  /*0750*/  LDG.E.U16 R136, desc[UR8][R140.64] ;  /* 0x000000088c887981 */ /* 0x000ee2000c1e1500 */
[----:B------:R-:W-:Y:S02]  /*0760*/  SHF.L.U32 R139, R139, 0x2, RZ ;  /* 0x000000028b8b7819 */ /* 0x000fe400000006ff */
[----:B0-----:R-:W-:Y:S02]  /*0770*/  I2FP.F32.S32 R118, UR5 ;  /* 0x0000000500767c45 */ /* 0x001fe40008201400 */
[----:B------:R-:W-:Y:S02]  /*0780*/  LOP3.LUT R139, R139, 0x108, RZ, 0xc0, !PT ;  /* 0x000001088b8b7812 */ /* 0x000fe400078ec0ff */
[----:B------:R-:W-:-:S03]  /*0790*/  R2UR UR5, R118 ;  /* 0x00000000760572ca */ /* 0x000fc600000e0000 */
[----:B------:R-:W-:Y:S01]  /*07a0*/  LDS R118, [R139+UR4] ;  /* 0x000000048b767984 */ /* 0x000fe20008000800 */
[----:B--2---:R-:W-:Y:S02]  /*07b0*/  HADD2.F32 R137, -RZ, R137.H0_H0 ;  /* 0x20000089ff897230 */ /* 0x004fe40000004100 */
[----:B---3--:R-:W-:-:S05]  /*07c0*/  HADD2.F32 R136, -RZ, R136.H0_H0 ;  /* 0x20000088ff887230 */ /* 0x008fca0000004100 */
[----:B------:R-:W-:Y:S02]  /*07d0*/  FADD R136, R137, R136 ;  /* 0x0000008889887221 */ /* 0x000fe40000000000 */
[----:B------:R-:W0:Y:S02]  /*07e0*/  LDS R137, [R139+UR6] ;  /* 0x000000068b897984 */ /* 0x000e240008000800 */
[----:B0-----:R-:W-:Y:S01]  /*07f0*/  FFMA R136, -R136, UR5, R137 ;  /* 0x0000000588887c23 */ /* 0x001fe20008000189 */
[----:B------:R-:W-:-:S05]  /*0800*/  LEA R137, R114, R111, 0xf ;  /* 0x0000006f72897211 */ /* 0x000fca00078e78ff */
[----:B------:R-:W-:-:S05]  /*0810*/  IMAD.WIDE R144, R137, 0x2, R124 ;  /* 0x0000000289907825 */ /* 0x000fca00078e027c */
[----:B------:R-:W2:Y:S01]  /*0820*/  LDG.E.U16 R137, desc[UR8][R144.64] ;  /* 0x0000000890897981 */ /* 0x000ea2000c1e1500 */
[----:B------:R-:W-:-:S05]  /*0830*/  IADD3 R141, PT, PT, R115, R138, RZ ;  /* 0x0000008a738d7210 */ /* 0x000fca0007ffe0ff */
[----:B------:R-:W-:-:S05]  /*0840*/  IMAD.WIDE R140, R141, 0x2, R122 ;  /* 0x000000028d8c7825 */ /* 0x000fca00078e027a */
[----:B------:R-:W-:Y:S01]  /*0850*/  STG.E.U16 desc[UR8][R140.64], RZ ;  /* 0x000000ff8c007986 */ /* 0x000fe2000c101508 */
[----:B--2---:R-:W-:-:S05]  /*0860*/  HADD2.F32 R137, -RZ, R137.H0_H0 ;  /* 0x20000089ff897230 */ /* 0x004fca0000004100 */
[----:B------:R-:W-:-:S04]  /*0870*/  FMUL R137, R137, UR11 ;  /* 0x0000000b89897c20 */ /* 0x000fc80008400000 */
[----:B------:R-:W-:-:S05]  /*0880*/  FMUL R137, R137, R136 ;  /* 0x0000008889897220 */ /* 0x000fca0000400000 */
[----:B------:R-:W-:Y:S02]  /*0890*/  FSETP.GT.AND P0, PT, R118, R137, PT ;  /* 0x000000897600720b */ /* 0x000fe40003f04000 */
[----:B------:R-:W-:-:S05]  /*08a0*/  LEA R137, R114, R111, 0xf ;  /* 0x0000006f72897211 */ /* 0x000fca00078e78ff */
[----:B------:R-:W-:-:S06]  /*08b0*/  IMAD.WIDE R142, R137, 0x2, R124 ;  /* 0x00000002898e7825 */ /* 0x000fcc00078e027c */
[----:B------:R-:W2:Y:S01]  /*08c0*/  @P0 LDG.E.U16 R118, desc[UR8][R142.64] ;  /* 0x000000088e760981 */ /* 0x000ea2000c1e1500 */
[----:B------:R-:W-:-:S05]  /*08d0*/  @P0 LEA R111, R111, R119, 0xf ;  /* 0x000000776f6f0211 */ /* 0x000fca00078e78ff */
[----:B------:R-:W-:Y:S02]  /*08e0*/  @P0 IMAD.WIDE R144, R111, 0x2, R120 ;  /* 0x000000026f900825 */ /* 0x000fe400078e0278 */
[----:B------:R-:W0:Y:S02]  /*08f0*/  @P0 LDS R111, [R117] ;  /* 0x00000000756f0984 */ /* 0x000e240000000800 */
[----:B--2---:R-:W-:-:S05]  /*0900*/  @P0 HADD2 R109, -R118.H0_H0, -RZ.H0_H0 ;  /* 0xa00000ff766d0230 */ /* 0x004fca0000000900 */
[----:B------:R-:W-:Y:S01]  /*0910*/  @P0 PRMT R136, R109, 0x5410, RZ ;  /* 0x000054106d880816 */ /* 0x000fe200000000ff */
[----:B------:R-:W-:-:S04]  /*0920*/  @P0 HADD2 R109, -R118.H0_H0, -R118.H0_H0 ;  /* 0xa0000076766d0230 */ /* 0x000fc80000000900 */
[----:B------:R-:W-:Y:S04]  /*0930*/  @P0 STG.E.U16 desc[UR8][R142.64], R136 ;  /* 0x000000888e000986 */ /* 0x000fe8000c101508 */
[----:B------:R1:W-:Y:S04]  /*0940*/  @P0 STG.E.U16 desc[UR8][R140.64], R109 ;  /* 0x0000006d8c000986 */ /* 0x0003e8000c101508 */
[----:B------:R-:W2:Y:S01]  /*0950*/  @P0 LDG.E.U16 R118, desc[UR8][R144.64] ;  /* 0x0000000890760981 */ /* 0x000ea2000c1e1500 */
[----:B------:R-:W-:Y:S02]  /*0960*/  @P0 HADD2.F32 R138, -RZ, R109.H0_H0 ;  /* 0x2000006dff8a0230 */ /* 0x000fe40000004100 */
[----:B--2---:R-:W-:-:S05]  /*0970*/  @P0 HADD2.F32 R118, -RZ, R118.H0_H0 ;  /* 0x20000076ff760230 */ /* 0x004fca0000004100 */
[----:B0-----:R-:W-:-:S05]  /*0980*/  @P0 FFMA R138, R118, R138, R111 ;  /* 0x0000008a768a0223 */ /* 0x001fca000000006f */
[----:B------:R0:W-:Y:S01]  /*0990*/  @P0 STS [R117], R138 ;  /* 0x0000008a75000388 */ /* 0x0001e20000000800 */
[----:B------:R-:W-:Y:S06]  /*09a0*/  BAR.SYNC.DEFER_BLOCKING 0x0 ;  /* 0x0000000000007b1d */ /* 0x000fec0000010000 */
[----:B------:R-:W2:Y:S04]  /*09b0*/  LDG.E.U16 R118, desc[UR8][R128.64+0x6] ;  /* 0x0000060880767981 */ /* 0x000ea8000c1e1500 */
[----:B-1----:R-:W3:Y:S04]  /*09c0*/  LDG.E.U16 R109, desc[UR8][R126.64+0x6] ;  /* 0x000006087e6d7981 */ /* 0x002ee8000c1e1500 */
[----:B------:R-:W4:Y:S01]  /*09d0*/  LDG.E.U16 R111, desc[UR8][R130.64+0x6] ;  /* 0x00000608826f7981 */ /* 0x000f22000c1e1500 */
[----:B------:R-:W-:-:S03]  /*09e0*/  SHF.L.U32 R136, R114, 0x8, RZ ;  /* 0x0000000872887819 */ /* 0x000fc600000006ff */
[----:B------:R-:W-:Y:S01]  /*09f0*/  STG.E.U16 desc[UR8][R134.64+0x6], RZ ;  /* 0x000006ff86007986 */ /* 0x000fe2000c101508 */
[----:B------:R-:W-:Y:S01]  /*0a00*/  LOP3.LUT R136, R136, 0x100, RZ, 0xc0, !PT ;  /* 0x0000010088887812 */ /* 0x000fe200078ec0ff */
[----:B--2---:R-:W-:Y:S02]  /*0a10*/  HADD2.F32 R118, -RZ, R118.H0_H0 ;  /* 0x20000076ff767230 */ /* 0x004fe40000004100 */
[----:B---3--:R-:W-:Y:S02]  /*0a20*/  HADD2.F32 R109, -RZ, R109.H0_H0 ;  /* 0x2000006dff6d7230 */ /* 0x008fe40000004100 */
[----:B----4-:R-:W-:-:S03]  /*0a30*/  HADD2.F32 R111, -RZ, R111.H0_H0 ;  /* 0x2000006fff6f7230 */ /* 0x010fc60000004100 */
[----:B------:R-:W-:Y:S02]  /*0a40*/  FADD R109, R118, R109 ;  /* 0x0000006d766d7221 */ /* 0x000fe40000000000 */
[----:B------:R-:W1:Y:S01]  /*0a50*/  LDS R118, [R136+UR6+0xc] ;  /* 0x00000c0688767984 */ /* 0x000e620008000800 */
[----:B0-----:R-:W-:Y:S01]  /*0a60*/  FMUL R138, R111, UR11 ;  /* 0x0000000b6f8a7c20 */ /* 0x001fe20008400000 */
[----:B-1----:R-:W-:Y:S02]  /*0a70*/  FFMA R109, -R109, UR5, R118 ;  /* 0x000000056d6d7c23 */ /* 0x002fe40008000176 */
[----:B------:R-:W0:Y:S02]  /*0a80*/  LDS R118, [R136+UR4+0xc] ;  /* 0x00000c0488767984 */ /* 0x000e240008000800 */
[----:B------:R-:W-:-:S05]  /*0a90*/  FMUL R109, R138, R109 ;  /* 0x0000006d8a6d7220 */ /* 0x000fca0000400000 */
[----:B0-----:R-:W-:-:S13]  /*0aa0*/  FSETP.GT.AND P0, PT, R118, R109, PT ;  /* 0x0000006d7600720b */ /* 0x001fda0003f04000 */
[----:B------:R-:W2:Y:S04]  /*0ab0*/  @P0 LDG.E.U16 R109, desc[UR8][R130.64+0x6] ;  /* 0x00000608826d0981 */ /* 0x000ea8000c1e1500 */
[----:B------:R-:W0:Y:S01]  /*0ac0*/  @P0 LDS R111, [R117] ;  /* 0x00000000756f0984 */ /* 0x000e220000000800 */
[C---:B--2---:R-:W-:Y:S02]  /*0ad0*/  @P0 HADD2 R108, -R109.reuse.H0_H0, -RZ.H0_H0 ;  /* 0xa00000ff6d6c0230 */ /* 0x044fe40000000900 */
[----:B------:R-:W-:-:S03]  /*0ae0*/  @P0 HADD2 R109, -R109.H0_H0, -R109.H0_H0 ;  /* 0xa000006d6d6d0230 */ /* 0x000fc60000000900 */
[----:B------:R-:W-:-:S05]  /*0af0*/  @P0 PRMT R108, R108, 0x5410, RZ ;  /* 0x000054106c6c0816 */ /* 0x000fca00000000ff */
[----:B------:R-:W-:Y:S04]  /*0b00*/  @P0 STG.E.U16 desc[UR8][R130.64+0x6], R108 ;  /* 0x0000066c82000986 */ /* 0x000fe8000c101508 */
[----:B------:R1:W-:Y:S04]  /*0b10*/  @P0 STG.E.U16 desc[UR8][R134.64+0x6], R109 ;  /* 0x0000066d86000986 */ /* 0x0003e8000c101508 */
[----:B------:R-:W2:Y:S01]  /*0b20*/  @P0 LDG.E.U16 R118, desc[UR8][R132.64+0x30000] ;  /* 0x0300000884760981 */ /* 0x000ea2000c1e1500 */
[----:B------:R-:W-:Y:S02]  /*0b30*/  @P0 HADD2.F32 R136, -RZ, R109.H0_H0 ;  /* 0x2000006dff880230 */ /* 0x000fe40000004100 */
[----:B--2---:R-:W-:-:S05]  /*0b40*/  @P0 HADD2.F32 R118, -RZ, R118.H0_H0 ;  /* 0x20000076ff760230 */ /* 0x004fca0000004100 */
[----:B0-----:R-:W-:Y:S01]  /*0b50*/  @P0 FFMA R138, R118, R136, R111 ;  /* 0x00000088768a0223 */ /* 0x001fe2000000006f */
[----:B------:R-:W-:-:S04]  /*0b60*/  IADD3 R118, PT, PT, R116, 0x4, RZ ;  /* 0x0000000474767810 */ /* 0x000fc80007ffe0ff */
[----:B------:R0:W-:Y:S01]  /*0b70*/  @P0 STS [R117], R138 ;  /* 0x0000008a75000388 */ /* 0x0001e20000000800 */
[----:B------:R-:W-:-:S04]  /*0b80*/  LOP3.LUT R136, R118, 0x44, RZ, 0xc0, !PT ;  /* 0x0000004476887812 */ /* 0x000fc800078ec0ff */
[----:B------:R-:W-:-:S04]  /*0b90*/  IADD3 R111, PT, PT, R136, R113, RZ ;  /* 0x00000071886f7210 */ /* 0x000fc80007ffe0ff */
[-C--:B------:R-:W-:Y:S02]  /*0ba0*/  IADD3 R137, PT, PT, R112, R111.reuse, RZ ;  /* 0x0000006f70897210 */ /* 0x080fe40007ffe0ff */
[----:B-1----:R-:W-:-:S03]  /*0bb0*/  IADD3 R135, PT, PT, R110, R111, RZ ;  /* 0x0000006f6e877210 */ /* 0x002fc60007ffe0ff */
[--C-:B------:R-:W-:Y:S01]  /*0bc0*/  IMAD.WIDE R142, R137, 0x2, R124.reuse ;  /* 0x00000002898e7825 */ /* 0x100fe200078e027c */
[----:B------:R-:W-:Y:S03]  /*0bd0*/  BAR.SYNC.DEFER_BLOCKING 0x0 ;  /* 0x0000000000007b1d */ /* 0x000fe60000010000 */
[----:B------:R-:W-:-:S03]  /*0be0*/  IMAD.WIDE R140, R135, 0x2, R124 ;  /* 0x00000002878c7825 */ /* 0x000fc600078e027c */
[----:B------:R-:W2:Y:S04]  /*0bf0*/  LDG.E.U16 R109, desc[UR8][R142.64] ;  /* 0x000000088e6d7981 */ /* 0x000ea8000c1e1500 */
[----:B------:R-:W3:Y:S01]  /*0c00*/  LDG.E.U16 R108, desc[UR8][R140.64] ;  /* 0x000000088c6c7981 */ /* 0x000ee2000c1e1500 */
[----:B------:R-:W-:Y:S02]  /*0c10*/  LEA R135, R114, R111, 0xf ;  /* 0x0000006f72877211 */ /* 0x000fe400078e78ff */
[----:B------:R-:W-:-:S03]  /*0c20*/  SHF.L.U32 R134, R118, 0x2, RZ ;  /* 0x0000000276867819 */ /* 0x000fc600000006ff */
[----:B0-----:R-:W-:Y:S01]  /*0c30*/  IMAD.WIDE R138, R135, 0x2, R124 ;  /* 0x00000002878a7825 */ /* 0x001fe200078e027c */
[----:B------:R-:W-:-:S04]  /*0c40*/  LOP3.LUT R134, R134, 0x110, RZ, 0xc0, !PT ;  /* 0x0000011086867812 */ /* 0x000fc800078ec0ff */
[----:B------:R-:W4:Y:S01]  /*0c50*/  LDG.E.U16 R118, desc[UR8][R138.64] ;  /* 0x000000088a767981 */ /* 0x000f22000c1e1500 */
[----:B--2---:R-:W-:Y:S02]  /*0c60*/  HADD2.F32 R109, -RZ, R109.H0_H0 ;  /* 0x2000006dff6d7230 */ /* 0x004fe40000004100 */
[----:B---3--:R-:W-:-:S05]  /*0c70*/  HADD2.F32 R108, -RZ, R108.H0_H0 ;  /* 0x2000006cff6c7230 */ /* 0x008fca0000004100 */
[----:B------:R-:W-:Y:S02]  /*0c80*/  FADD R109, R109, R108 ;  /* 0x0000006c6d6d7221 */ /* 0x000fe40000000000 */
[----:B------:R-:W0:Y:S01]  /*0c90*/  LDS R108, [R134+UR6] ;  /* 0x00000006866c7984 */ /* 0x000e220008000800 */
[----:B----4-:R-:W-:Y:S02]  /*0ca0*/  HADD2.F32 R118, -RZ, R118.H0_H0 ;  /* 0x20000076ff767230 */ /* 0x010fe40000004100 */
[----:B0-----:R-:W-:Y:S02]  /*0cb0*/  FFMA R109, -R109, UR5, R108 ;  /* 0x000000056d6d7c23 */ /* 0x001fe4000800016c */
[----:B------:R-:W0:Y:S01]  /*0cc0*/  LDS R108, [R134+UR4] ;  /* 0x00000004866c7984 */ /* 0x000e220008000800 */
[----:B------:R-:W-:-:S04]  /*0cd0*/  FMUL R118, R118, UR11 ;  /* 0x0000000b76767c20 */ /* 0x000fc80008400000 */
[----:B------:R-:W-:-:S05]  /*0ce0*/  FMUL R109, R118, R109 ;  /* 0x0000006d766d7220 */ /* 0x000fca0000400000 */
[----:B0-----:R-:W-:Y:S02]  /*0cf0*/  FSETP.GT.AND P0, PT, R108, R109, PT ;  /* 0x0000006d6c00720b */ /* 0x001fe40003f04000 */
[----:B------:R-:W-:-:S05]  /*0d00*/  IADD3 R109, PT, PT, R115, R136, RZ ;  /* 0x00000088736d7210 */ /* 0x000fca0007ffe0ff */
[----:B------:R-:W-:-:S05]  /*0d10*/  IMAD.WIDE R142, R109, 0x2, R122 ;  /* 0x000000026d8e7825 */ /* 0x000fca00078e027a */
[----:B------:R-:W-:Y:S04]  /*0d20*/  STG.E.U16 desc[UR8][R142.64], RZ ;  /* 0x000000ff8e007986 */ /* 0x000fe8000c101508 */
[----:B------:R-:W2:Y:S01]  /*0d30*/  @P0 LDG.E.U16 R108, desc[UR8][R138.64] ;  /* 0x000000088a6c0981 */ /* 0x000ea2000c1e1500 */
[----:B------:R-:W-:-:S05]  /*0d40*/  @P0 LEA R111, R111, R119, 0xf ;  /* 0x000000776f6f0211 */ /* 0x000fca00078e78ff */
[----:B------:R-:W-:-:S04]  /*0d50*/  @P0 IMAD.WIDE R144, R111, 0x2, R120 ;  /* 0x000000026f900825 */ /* 0x000fc800078e0278 */
[----:B--2---:R-:W-:-:S05]  /*0d60*/  @P0 HADD2 R107, -R108.H0_H0, -RZ.H0_H0 ;  /* 0xa00000ff6c6b0230 */ /* 0x004fca0000000900 */
[----:B------:R-:W-:Y:S01]  /*0d70*/  @P0 PRMT R109, R107, 0x5410, RZ ;  /* 0x000054106b6d0816 */ /* 0x000fe200000000ff */
[----:B------:R-:W-:Y:S02]  /*0d80*/  @P0 HADD2 R107, -R108.H0_H0, -R108.H0_H0 ;  /* 0xa000006c6c6b0230 */ /* 0x000fe40000000900 */
[----:B------:R-:W0:Y:S04]  /*0d90*/  @P0 LDS R108, [R117] ;  /* 0x00000000756c0984 */ /* 0x000e280000000800 */
[----:B------:R1:W-:Y:S04]  /*0da0*/  @P0 STG.E.U16 desc[UR8][R138.64], R109 ;  /* 0x0000006d8a000986 */ /* 0x0003e8000c101508 */
[----:B------:R-:W-:Y:S04]  /*0db0*/  @P0 STG.E.U16 desc[UR8][R142.64], R107 ;  /* 0x0000006b8e000986 */ /* 0x000fe8000c101508 */
[----:B------:R-:W2:Y:S01]  /*0dc0*/  @P0 LDG.E.U16 R111, desc[UR8][R144.64] ;  /* 0x00000008906f0981 */ /* 0x000ea2000c1e1500 */
[----:B------:R-:W-:-:S02]  /*0dd0*/  @P0 HADD2.F32 R135, -RZ, R107.H0_H0 ;  /* 0x2000006bff870230 */ /* 0x000fc40000004100 */
[----:B--2---:R-:W-:-:S05]  /*0de0*/  @P0 HADD2.F32 R111, -RZ, R111.H0_H0 ;  /* 0x2000006fff6f0230 */ /* 0x004fca0000004100 */
[----:B0-----:R-:W-:-:S05]  /*0df0*/  @P0 FFMA R140, R111, R135, R108 ;  /* 0x000000876f8c0223 */ /* 0x001fca000000006c */
[----:B------:R-:W-:Y:S01]  /*0e00*/  @P0 STS [R117], R140 ;  /* 0x0000008c75000388 */ /* 0x000fe20000000800 */
[----:B------:R-:W-:Y:S06]  /*0e10*/  BAR.SYNC.DEFER_BLOCKING 0x0 ;  /* 0x0000000000007b1d */ /* 0x000fec0000010000 */
[----:B------:R-:W2:Y:S04]  /*0e20*/  LDG.E.U16 R136, desc[UR8][R128.64+0xa] ;  /* 0x00000a0880887981 */ /* 0x000ea8000c1e1500 */
[----:B------:R-:W3:Y:S04]  /*0e30*/  LDG.E.U16 R111, desc[UR8][R126.64+0xa] ;  /* 0x00000a087e6f7981 */ /* 0x000ee8000c1e1500 */
[----:B------:R-:W4:Y:S01]  /*0e40*/  LDG.E.U16 R118, desc[UR8][R130.64+0xa] ;  /* 0x00000a0882767981 */ /* 0x000f22000c1e1500 */
[----:B------:R-:W-:-:S04]  /*0e50*/  SHF.L.U32 R108, R114, 0x8, RZ ;  /* 0x00000008726c7819 */ /* 0x000fc800000006ff */
[----:B-1----:R-:W-:-:S05]  /*0e60*/  LOP3.LUT R109, R108, 0x100, RZ, 0xc0, !PT ;  /* 0x000001006c6d7812 */ /* 0x002fca00078ec0ff */
[----:B------:R-:W0:Y:S04]  /*0e70*/  LDS R134, [R109+UR6+0x14] ;  /* 0x000014066d867984 */ /* 0x000e280008000800 */
[----:B------:R-:W1:Y:S01]  /*0e80*/  LDS R107, [R109+UR4+0x14] ;  /* 0x000014046d6b7984 */ /* 0x000e620008000800 */
[----:B--2---:R-:W-:Y:S02]  /*0e90*/  HADD2.F32 R136, -RZ, R136.H0_H0 ;  /* 0x20000088ff887230 */ /* 0x004fe40000004100 */
[----:B---3--:R-:W-:Y:S02]  /*0ea0*/  HADD2.F32 R111, -RZ, R111.H0_H0 ;  /* 0x2000006fff6f7230 */ /* 0x008fe40000004100 */
[----:B----4-:R-:W-:-:S03]  /*0eb0*/  HADD2.F32 R118, -RZ, R118.H0_H0 ;  /* 0x20000076ff767230 */ /* 0x010fc60000004100 */
[----:B------:R-:W-:-:S04]  /*0ec0*/  FADD R111, R136, R111 ;  /* 0x0000006f886f7221 */ /* 0x000fc80000000000 */
[----:B0-----:R-:W-:Y:S01]  /*0ed0*/  FFMA R111, -R111, UR5, R134 ;  /* 0x000000056f6f7c23 */ /* 0x001fe20008000186 */
[----:B------:R-:W-:-:S04]  /*0ee0*/  FMUL R118, R118, UR11 ;  /* 0x0000000b76767c20 */ /* 0x000fc80008400000 */
[----:B------:R-:W-:-:S05]  /*0ef0*/  FMUL R118, R118, R111 ;  /* 0x0000006f76767220 */ /* 0x000fca0000400000 */
[----:B-1----:R-:W-:Y:S02]  /*0f00*/  FSETP.GT.AND P0, PT, R107, R118, PT ;  /* 0x000000766b00720b */ /* 0x002fe40003f04000 */
[----:B------:R-:W-:-:S05]  /*0f10*/  LOP3.LUT R107, R115, 0x40, R116, 0xf8, !PT ;  /* 0x00000040736b7812 */ /* 0x000fca00078ef874 */
[----:B------:R-:W-:-:S05]  /*0f20*/  IMAD.WIDE R138, R107, 0x2, R122 ;  /* 0x000000026b8a7825 */ /* 0x000fca00078e027a */
[----:B------:R-:W-:Y:S04]  /*0f30*/  STG.E.U16 desc[UR8][R138.64+0xa], RZ ;  /* 0x00000aff8a007986 */ /* 0x000fe8000c101508 */
[----:B------:R-:W2:Y:S02]  /*0f40*/  @P0 LDG.E.U16 R107, desc[UR8][R130.64+0xa] ;  /* 0x00000a08826b0981 */ /* 0x000ea4000c1e1500 */
[C---:B--2---:R-:W-:Y:S02]  /*0f50*/  @P0 HADD2 R106, -R107.reuse.H0_H0, -RZ.H0_H0 ;  /* 0xa00000ff6b6a0230 */ /* 0x044fe40000000900 */
[----:B------:R-:W-:-:S03]  /*0f60*/  @P0 HADD2 R107, -R107.H0_H0, -R107.H0_H0 ;  /* 0xa000006b6b6b0230 */ /* 0x000fc60000000900 */
[----:B------:R-:W-:Y:S02]  /*0f70*/  @P0 PRMT R137, R106, 0x5410, RZ ;  /* 0x000054106a890816 */ /* 0x000fe400000000ff */
[----:B------:R-:W0:Y:S04]  /*0f80*/  @P0 LDS R106, [R117] ;  /* 0x00000000756a0984 */ /* 0x000e280000000800 */
[----:B------:R1:W-:Y:S04]  /*0f90*/  @P0 STG.E.U16 desc[UR8][R130.64+0xa], R137 ;  /* 0x00000a8982000986 */ /* 0x0003e8000c101508 */
[----:B------:R2:W-:Y:S04]  /*0fa0*/  @P0 STG.E.U16 desc[UR8][R138.64+0xa], R107 ;  /* 0x00000a6b8a000986 */ /* 0x0005e8000c101508 */
[----:B------:R-:W3:Y:S01]  /*0fb0*/  @P0 LDG.E.U16 R111, desc[UR8][R132.64+0x50000] ;  /* 0x05000008846f0981 */ /* 0x000ee2000c1e1500 */
[----:B------:R-:W-:Y:S01]  /*0fc0*/  @P0 HADD2.F32 R118, -RZ, R107.H0_H0 ;  /* 0x2000006bff760230 */ /* 0x000fe20000004100 */
[----:B------:R-:W-:-:S04]  /*0fd0*/  IADD3 R135, PT, PT, R116, 0x6, RZ ;  /* 0x0000000674877810 */ /* 0x000fc80007ffe0ff */
[----:B------:R-:W-:Y:S01]  /*0fe0*/  LOP3.LUT R134, R135, 0x46, RZ, 0xc0, !PT ;  /* 0x0000004687867812 */ /* 0x000fe200078ec0ff */
[----:B---3--:R-:W-:-:S05]  /*0ff0*/  @P0 HADD2.F32 R111, -RZ, R111.H0_H0 ;  /* 0x2000006fff6f0230 */ /* 0x008fca0000004100 */
[----:B0-----:R-:W-:-:S05]  /*1000*/  @P0 FFMA R118, R111, R118, R106 ;  /* 0x000000766f760223 */ /* 0x001fca000000006a */
[----:B------:R0:W-:Y:S01]  /*1010*/  @P0 STS [R117], R118 ;  /* 0x0000007675000388 */ /* 0x0001e20000000800 */
[----:B------:R-:W-:-:S04]  /*1020*/  IADD3 R111, PT, PT, R134, R113, RZ ;  /* 0x00000071866f7210 */ /* 0x000fc80007ffe0ff */
[----:B-1----:R-:W-:-:S05]  /*1030*/  IADD3 R137, PT, PT, R112, R111, RZ ;  /* 0x0000006f70897210 */ /* 0x002fca0007ffe0ff */
[----:B------:R-:W-:Y:S01]  /*1040*/  IMAD.WIDE R140, R137, 0x2, R124 ;  /* 0x00000002898c7825 */ /* 0x000fe200078e027c */
[----:B------:R-:W-:Y:S01]  /*1050*/  BAR.SYNC.DEFER_BLOCKING 0x0 ;  /* 0x0000000000007b1d */ /* 0x000fe20000010000 */
[----:B------:R-:W-:-:S05]  /*1060*/  IADD3 R137, PT, PT, R110, R111, RZ ;  /* 0x0000006f6e897210 */ /* 0x000fca0007ffe0ff */
[----:B--2---:R-:W-:Y:S01]  /*1070*/  IMAD.WIDE R138, R137, 0x2, R124 ;  /* 0x00000002898a7825 */ /* 0x004fe200078e027c */
[----:B------:R-:W2:Y:S04]  /*1080*/  LDG.E.U16 R107, desc[UR8][R140.64] ;  /* 0x000000088c6b7981 */ /* 0x000ea8000c1e1500 */
[----:B------:R-:W3:Y:S01]  /*1090*/  LDG.E.U16 R106, desc[UR8][R138.64] ;  /* 0x000000088a6a7981 */ /* 0x000ee2000c1e1500 */
[----:B------:R-:W-:-:S05]  /*10a0*/  LEA R137, R114, R111, 0xf ;  /* 0x0000006f72897211 */ /* 0x000fca00078e78ff */
[----:B------:R-:W-:-:S05]  /*10b0*/  IMAD.WIDE R136, R137, 0x2, R124 ;  /* 0x0000000289887825 */ /* 0x000fca00078e027c */
[----:B0-----:R-:W4:Y:S01]  /*10c0*/  LDG.E.U16 R118, desc[UR8][R136.64] ;  /* 0x0000000888767981 */ /* 0x001f22000c1e1500 */
[----:B------:R-:W-:-:S04]  /*10d0*/  SHF.L.U32 R135, R135, 0x2, RZ ;  /* 0x0000000287877819 */ /* 0x000fc800000006ff */
[----:B------:R-:W-:Y:S01]  /*10e0*/  LOP3.LUT R135, R135, 0x118, RZ, 0xc0, !PT ;  /* 0x0000011887877812 */ /* 0x000fe200078ec0ff */
        /* <DEDUP_REMOVED lines=28> */
[----:B-1----:R-:W2:Y:S04]  /*12b0*/  LDG.E.U16 R107, desc[UR8][R128.64+0xe] ;  /* 0x00000e08806b7981 */ /* 0x002ea8000c1e1500 */
[----:B------:R-:W3:Y:S04]  /*12c0*/  LDG.E.U16 R106, desc[UR8][R126.64+0xe] ;  /* 0x00000e087e6a7981 */ /* 0x000ee8000c1e1500 */
[----:B------:R-:W4:Y:S04]  /*12d0*/  LDG.E.U16 R111, desc[UR8][R130.64+0xe] ;  /* 0x00000e08826f7981 */ /* 0x000f28000c1e1500 */
[----:B------:R-:W0:Y:S04]  /*12e0*/  LDS R118, [R109+UR6+0x1c] ;  /* 0x00001c066d767984 */ /* 0x000e280008000800 */
[----:B------:R-:W1:Y:S01]  /*12f0*/  LDS R105, [R109+UR4+0x1c] ;  /* 0x00001c046d697984 */ /* 0x000e620008000800 */
[----:B--2---:R-:W-:-:S02]  /*1300*/  HADD2.F32 R107, -RZ, R107.H0_H0 ;  /* 0x2000006bff6b7230 */ /* 0x004fc40000004100 */
        /* <DEDUP_REMOVED lines=65> */
[----:B------:R-:W2:Y:S04]  /*1720*/  LDG.E.U16 R104, desc[UR8][R128.64+0x12] ;  /* 0x0000120880687981 */ /* 0x000ea8000c1e1500 */
[----:B-1----:R-:W3:Y:S04]  /*1730*/  LDG.E.U16 R103, desc[UR8][R126.64+0x12] ;  /* 0x000012087e677981 */ /* 0x002ee8000c1e1500 */
        /* <DEDUP_REMOVED lines=9> */
[----:B------:R-:W-:Y:S01]  /*17d0*/  FMUL R104, R104, R103 ;  /* 0x0000006768687220 */ /* 0x000fe20000400000 */
[----:B------:R-:W-:-:S04]  /*17e0*/  LOP3.LUT R105, R115, 0x40, R116, 0xf8, !PT ;  /* 0x0000004073697812 */ /* 0x000fc800078ef874 */
[----:B-1----:R-:W-:Y:S01]  /*17f0*/  FSETP.GT.AND P0, PT, R107, R104, PT ;  /* 0x000000686b00720b */ /* 0x002fe20003f04000 */
[----:B------:R-:W-:-:S05]  /*1800*/  IMAD.WIDE R134, R105, 0x2, R122 ;  /* 0x0000000269867825 */ /* 0x000fca00078e027a */
[----:B------:R-:W-:Y:S07]  /*1810*/  STG.E.U16 desc[UR8][R134.64+0x12], RZ ;  /* 0x000012ff86007986 */ /* 0x000fee000c101508 */
        /* <DEDUP_REMOVED lines=8> */
[----:B------:R-:W-:-:S02]  /*18a0*/  @P0 HADD2.F32 R104, -RZ, R103.H0_H0 ;  /* 0x20000067ff680230 */ /* 0x000fc40000004100 */
[----:B---3--:R-:W-:-:S05]  /*18b0*/  @P0 HADD2.F32 R107, -RZ, R107.H0_H0 ;  /* 0x2000006bff6b0230 */ /* 0x008fca0000004100 */
[----:B0-----:R-:W-:Y:S01]  /*18c0*/  @P0 FFMA R106, R107, R104, R102 ;  /* 0x000000686b6a0223 */ /* 0x001fe20000000066 */
[----:B------:R-:W-:-:S04]  /*18d0*/  IADD3 R104, PT, PT, R116, 0xa, RZ ;  /* 0x0000000a74687810 */ /* 0x000fc80007ffe0ff */
[----:B------:R0:W-:Y:S01]  /*18e0*/  @P0 STS [R117], R106 ;  /* 0x0000006a75000388 */ /* 0x0001e20000000800 */
[----:B------:R-:W-:-:S04]  /*18f0*/  LOP3.LUT R118, R104, 0x4a, RZ, 0xc0, !PT ;  /* 0x0000004a68767812 */ /* 0x000fc800078ec0ff */
[----:B------:R-:W-:-:S04]  /*1900*/  IADD3 R107, PT, PT, R118, R113, RZ ;  /* 0x00000071766b7210 */ /* 0x000fc80007ffe0ff */
[----:B-1----:R-:W-:-:S05]  /*1910*/  IADD3 R109, PT, PT, R112, R107, RZ ;  /* 0x0000006b706d7210 */ /* 0x002fca0007ffe0ff */
[----:B--2---:R-:W-:Y:S01]  /*1920*/  IMAD.WIDE R134, R109, 0x2, R124 ;  /* 0x000000026d867825 */ /* 0x004fe200078e027c */
[----:B------:R-:W-:Y:S01]  /*1930*/  BAR.SYNC.DEFER_BLOCKING 0x0 ;  /* 0x0000000000007b1d */ /* 0x000fe20000010000 */
[----:B------:R-:W-:-:S05]  /*1940*/  IADD3 R109, PT, PT, R110, R107, RZ ;  /* 0x0000006b6e6d7210 */ /* 0x000fca0007ffe0ff */
[----:B------:R-:W-:Y:S01]  /*1950*/  IMAD.WIDE R136, R109, 0x2, R124 ;  /* 0x000000026d887825 */ /* 0x000fe200078e027c */
[----:B------:R1:W2:Y:S04]  /*1960*/  LDG.E.U16 R103, desc[UR8][R134.64] ;  /* 0x0000000886677981 */ /* 0x0002a8000c1e1500 */
[----:B------:R-:W3:Y:S01]  /*1970*/  LDG.E.U16 R102, desc[UR8][R136.64] ;  /* 0x0000000888667981 */ /* 0x000ee2000c1e1500 */
[----:B------:R-:W-:-:S05]  /*1980*/  LEA R109, R114, R107, 0xf ;  /* 0x0000006b726d7211 */ /* 0x000fca00078e78ff */
[----:B-1----:R-:W-:Y:S01]  /*1990*/  IMAD.WIDE R134, R109, 0x2, R124 ;  /* 0x000000026d867825 */ /* 0x002fe200078e027c */
[----:B0-----:R-:W-:-:S04]  /*19a0*/  SHF.L.U32 R106, R104, 0x2, RZ ;  /* 0x00000002686a7819 */ /* 0x001fc800000006ff */
[----:B------:R-:W-:-:S05]  /*19b0*/  LOP3.LUT R106, R106, 0x128, RZ, 0xc0, !PT ;  /* 0x000001286a6a7812 */ /* 0x000fca00078ec0ff */
[----:B------:R-:W0:Y:S01]  /*19c0*/  LDS R104, [R106+UR6] ;  /* 0x000000066a687984 */ /* 0x000e220008000800 */
[----:B--2---:R-:W-:Y:S02]  /*19d0*/  HADD2.F32 R103, -RZ, R103.H0_H0 ;  /* 0x20000067ff677230 */ /* 0x004fe40000004100 */
[----:B---3--:R-:W-:-:S05]  /*19e0*/  HADD2.F32 R102, -RZ, R102.H0_H0 ;  /* 0x20000066ff667230 */ /* 0x008fca0000004100 */
[----:B------:R-:W-:Y:S02]  /*19f0*/  FADD R103, R103, R102 ;  /* 0x0000006667677221 */ /* 0x000fe40000000000 */
[----:B------:R-:W2:Y:S02]  /*1a00*/  LDG.E.U16 R102, desc[UR8][R134.64] ;  /* 0x0000000886667981 */ /* 0x000ea4000c1e1500 */
[----:B0-----:R-:W-:Y:S02]  /*1a10*/  FFMA R103, -R103, UR5, R104 ;  /* 0x0000000567677c23 */ /* 0x001fe40008000168 */
[----:B------:R-:W0:Y:S01]  /*1a20*/  LDS R104, [R106+UR4] ;  /* 0x000000046a687984 */ /* 0x000e220008000800 */
[----:B--2---:R-:W-:-:S05]  /*1a30*/  HADD2.F32 R102, -RZ, R102.H0_H0 ;  /* 0x20000066ff667230 */ /* 0x004fca0000004100 */
        /* <DEDUP_REMOVED lines=23> */
[----:B------:R-:W4:Y:S01]  /*1bb0*/  LDG.E.U16 R106, desc[UR8][R130.64+0x16] ;  /* 0x00001608826a7981 */ /* 0x000f22000c1e1500 */
[----:B------:R-:W-:-:S05]  /*1bc0*/  LOP3.LUT R102, R108, 0x100, RZ, 0xc0, !PT ;  /* 0x000001006c667812 */ /* 0x000fca00078ec0ff */
[----:B------:R-:W0:Y:S04]  /*1bd0*/  LDS R107, [R102+UR6+0x2c] ;  /* 0x00002c06666b7984 */ /* 0x000e280008000800 */
[----:B------:R-:W1:Y:S01]  /*1be0*/  LDS R101, [R102+UR4+0x2c] ;  /* 0x00002c0466657984 */ /* 0x000e620008000800 */
[----:B------:R-:W-:-:S05]  /*1bf0*/  IMAD.WIDE R134, R105, 0x2, R122 ;  /* 0x0000000269867825 */ /* 0x000fca00078e027a */
[----:B------:R-:W-:Y:S01]  /*1c00*/  STG.E.U16 desc[UR8][R134.64+0x16], RZ ;  /* 0x000016ff86007986 */ /* 0x000fe2000c101508 */
[----:B--2---:R-:W-:Y:S02]  /*1c10*/  HADD2.F32 R104, -RZ, R104.H0_H0 ;  /* 0x20000068ff687230 */ /* 0x004fe40000004100 */
[----:B---3--:R-:W-:Y:S02]  /*1c20*/  HADD2.F32 R103, -RZ, R103.H0_H0 ;  /* 0x20000067ff677230 */ /* 0x008fe40000004100 */
[----:B----4-:R-:W-:-:S03]  /*1c30*/  HADD2.F32 R106, -RZ, R106.H0_H0 ;  /* 0x2000006aff6a7230 */ /* 0x010fc60000004100 */
[----:B------:R-:W-:-:S04]  /*1c40*/  FADD R104, R104, R103 ;  /* 0x0000006768687221 */ /* 0x000fc80000000000 */
[----:B0-----:R-:W-:Y:S01]  /*1c50*/  FFMA R104, -R104, UR5, R107 ;  /* 0x0000000568687c23 */ /* 0x001fe2000800016b */
        /* <DEDUP_REMOVED lines=18> */
[-C--:B-1----:R-:W-:Y:S02]  /*1d80*/  IADD3 R107, PT, PT, R112, R103.reuse, RZ ;  /* 0x00000067706b7210 */ /* 0x082fe40007ffe0ff */
[----:B--2---:R-:W-:-:S03]  /*1d90*/  IADD3 R101, PT, PT, R110, R103, RZ ;  /* 0x000000676e657210 */ /* 0x004fc60007ffe0ff */
[----:B------:R-:W-:-:S04]  /*1da0*/  IMAD.WIDE R138, R107, 0x2, R124 ;  /* 0x000000026b8a7825 */ /* 0x000fc800078e027c */
[----:B------:R-:W-:Y:S01]  /*1db0*/  IMAD.WIDE R136, R101, 0x2, R124 ;  /* 0x0000000265887825 */ /* 0x000fe200078e027c */
[----:B------:R-:W-:Y:S06]  /*1dc0*/  BAR.SYNC.DEFER_BLOCKING 0x0 ;  /* 0x0000000000007b1d */ /* 0x000fec0000010000 */
        /* <DEDUP_REMOVED lines=28> */
[----:B------:R2:W-:Y:S04]  /*1f90*/  @P0 STG.E.U16 desc[UR8][R106.64], R99 ;  /* 0x000000636a000986 */ /* 0x0005e8000c101508 */
[----:B------:R-:W3:Y:S01]  /*1fa0*/  @P0 LDG.E.U16 R103, desc[UR8][R136.64] ;  /* 0x0000000888670981 */ /* 0x000ee2000c1e1500 */
[----:B------:R-:W-:-:S02]  /*1fb0*/  @P0 HADD2.F32 R105, -RZ, R99.H0_H0 ;  /* 0x20000063ff690230 */ /* 0x000fc40000004100 */
[----:B---3--:R-:W-:-:S05]  /*1fc0*/  @P0 HADD2.F32 R103, -RZ, R103.H0_H0 ;  /* 0x20000067ff670230 */ /* 0x008fca0000004100 */
[----:B0-----:R-:W-:-:S05]  /*1fd0*/  @P0 FFMA R118, R103, R105, R100 ;  /* 0x0000006967760223 */ /* 0x001fca0000000064 */
[----:B------:R-:W-:Y:S01]  /*1fe0*/  @P0 STS [R117], R118 ;  /* 0x0000007675000388 */ /* 0x000fe20000000800 */
[----:B------:R-:W-:Y:S06]  /*1ff0*/  BAR.SYNC.DEFER_BLOCKING 0x0 ;  /* 0x0000000000007b1d */ /* 0x000fec0000010000 */
[----:B-1----:R-:W3:Y:S04]  /*2000*/  LDG.E.U16 R101, desc[UR8][R128.64+0x1a] ;  /* 0x00001a0880657981 */ /* 0x002ee8000c1e1500 */
[----:B------:R-:W4:Y:S04]  /*2010*/  LDG.E.U16 R100, desc[UR8][R126.64+0x1a] ;  /* 0x00001a087e647981 */ /* 0x000f28000c1e1500 */
[----:B--2---:R-:W2:Y:S04]  /*2020*/  LDG.E.U16 R99, desc[UR8][R130.64+0x1a] ;  /* 0x00001a0882637981 */ /* 0x004ea8000c1e1500 */
[----:B------:R-:W0:Y:S04]  /*2030*/  LDS R103, [R102+UR6+0x34] ;  /* 0x0000340666677984 */ /* 0x000e280008000800 */
[----:B------:R-:W1:Y:S01]  /*2040*/  LDS R104, [R102+UR4+0x34] ;  /* 0x0000340466687984 */ /* 0x000e620008000800 */
[----:B---3--:R-:W-:-:S02]  /*2050*/  HADD2.F32 R101, -RZ, R101.H0_H0 ;  /* 0x20000065ff657230 */ /* 0x008fc40000004100 */
[----:B----4-:R-:W-:Y:S02]  /*2060*/  HADD2.F32 R100, -RZ, R100.H0_H0 ;  /* 0x20000064ff647230 */ /* 0x010fe40000004100 */
[----:B--2---:R-:W-:-:S03]  /*2070*/  HADD2.F32 R99, -RZ, R99.H0_H0 ;  /* 0x20000063ff637230 */ /* 0x004fc60000004100 */
        /* <DEDUP_REMOVED lines=10> */
[----:B------:R-:W-:-:S02]  /*2120*/  @P0 HADD2 R99, -R100.H0_H0, -R100.H0_H0 ;  /* 0xa000006464630230 */ /* 0x000fc40000000900 */
[----:B------:R-:W0:Y:S01]  /*2130*/  @P0 LDS R100, [R117] ;  /* 0x0000000075640984 */ /* 0x000e220000000800 */
[----:B------:R-:W-:-:S05]  /*2140*/  @P0 PRMT R98, R98, 0x5410, RZ ;  /* 0x0000541062620816 */ /* 0x000fca00000000ff */
[----:B------:R-:W-:Y:S04]  /*2150*/  @P0 STG.E.U16 desc[UR8][R130.64+0x1a], R98 ;  /* 0x00001a6282000986 */ /* 0x000fe8000c101508 */
[----:B------:R1:W-:Y:S04]  /*2160*/  @P0 STG.E.U16 desc[UR8][R134.64+0x1a], R99 ;  /* 0x00001a6386000986 */ /* 0x0003e8000c101508 */
[----:B------:R-:W2:Y:S01]  /*2170*/  @P0 LDG.E.U16 R103, desc[UR8][R132.64+0xd0000] ;  /* 0x0d00000884670981 */ /* 0x000ea2000c1e1500 */
[----:B------:R-:W-:Y:S01]  /*2180*/  @P0 HADD2.F32 R102, -RZ, R99.H0_H0 ;  /* 0x20000063ff660230 */ /* 0x000fe20000004100 */
[----:B------:R-:W-:-:S04]  /*2190*/  IADD3 R105, PT, PT, R116, 0xe, RZ ;  /* 0x0000000e74697810 */ /* 0x000fc80007ffe0ff */
[----:B------:R-:W-:Y:S01]  /*21a0*/  LOP3.LUT R104, R105, 0x4e, RZ, 0xc0, !PT ;  /* 0x0000004e69687812 */ /* 0x000fe200078ec0ff */
[----:B--2---:R-:W-:-:S05]  /*21b0*/  @P0 HADD2.F32 R103, -RZ, R103.H0_H0 ;  /* 0x20000067ff670230 */ /* 0x004fca0000004100 */
[----:B0-----:R-:W-:-:S05]  /*21c0*/  @P0 FFMA R100, R103, R102, R100 ;  /* 0x0000006667640223 */ /* 0x001fca0000000064 */
[----:B------:R0:W-:Y:S01]  /*21d0*/  @P0 STS [R117], R100 ;  /* 0x0000006475000388 */ /* 0x0001e20000000800 */
        /* <DEDUP_REMOVED lines=8> */
[----:B------:R-:W-:-:S05]  /*2260*/  LEA R107, R114, R103, 0xf ;  /* 0x00000067726b7211 */ /* 0x000fca00078e78ff */
[----:B------:R-:W-:-:S05]  /*2270*/  IMAD.WIDE R106, R107, 0x2, R124 ;  /* 0x000000026b6a7825 */ /* 0x000fca00078e027c */
[----:B0-----:R-:W4:Y:S01]  /*2280*/  LDG.E.U16 R100, desc[UR8][R106.64] ;  /* 0x000000086a647981 */ /* 0x001f22000c1e1500 */
[----:B------:R-:W-:-:S04]  /*2290*/  SHF.L.U32 R105, R105, 0x2, RZ ;  /* 0x0000000269697819 */ /* 0x000fc800000006ff */
[----:B------:R-:W-:-:S05]  /*22a0*/  LOP3.LUT R105, R105, 0x138, RZ, 0xc0, !PT ;  /* 0x0000013869697812 */ /* 0x000fca00078ec0ff */
[----:B------:R-:W0:Y:S01]  /*22b0*/  LDS R102, [R105+UR6] ;  /* 0x0000000669667984 */ /* 0x000e220008000800 */
[----:B--2---:R-:W-:Y:S02]  /*22c0*/  HADD2.F32 R98, -RZ, R98.H0_H0 ;  /* 0x20000062ff627230 */ /* 0x004fe40000004100 */
[----:B---3--:R-:W-:-:S05]  /*22d0*/  HADD2.F32 R99, -RZ, R99.H0_H0 ;  /* 0x20000063ff637230 */ /* 0x008fca0000004100 */
[----:B------:R-:W-:Y:S02]  /*22e0*/  FADD R99, R98, R99 ;  /* 0x0000006362637221 */ /* 0x000fe40000000000 */
[----:B------:R-:W1:Y:S01]  /*22f0*/  LDS R98, [R105+UR4] ;  /* 0x0000000469627984 */ /* 0x000e620008000800 */
[----:B----4-:R-:W-:Y:S02]  /*2300*/  HADD2.F32 R100, -RZ, R100.H0_H0 ;  /* 0x20000064ff647230 */ /* 0x010fe40000004100 */
[----:B0-----:R-:W-:-:S03]  /*2310*/  FFMA R99, -R99, UR5, R102 ;  /* 0x0000000563637c23 */ /* 0x001fc60008000166 */
[----:B------:R-:W-:-:S04]  /*2320*/  FMUL R100, R100, UR11 ;  /* 0x0000000b64647c20 */ /* 0x000fc80008400000 */
[----:B------:R-:W-:-:S05]  /*2330*/  FMUL R99, R100, R99 ;  /* 0x0000006364637220 */ /* 0x000fca0000400000 */
[----:B-1----:R-:W-:Y:S02]  /*2340*/  FSETP.GT.AND P0, PT, R98, R99, PT ;  /* 0x000000636200720b */ /* 0x002fe40003f04000 */
        /* <DEDUP_REMOVED lines=47> */
[----:B------:R-:W-:Y:S01]  /*2640*/  @P0 STS [R117], R96 ;  /* 0x0000006075000388 */ /* 0x000fe20000000800 */
[----:B------:R-:W-:-:S04]  /*2650*/  IADD3 R99, PT, PT, R104, R113, RZ ;  /* 0x0000007168637210 */ /* 0x000fc80007ffe0ff */
[-C--:B------:R-:W-:Y:S02]  /*2660*/  IADD3 R101, PT, PT, R112, R99.reuse, RZ ;  /* 0x0000006370657210 */ /* 0x080fe40007ffe0ff */
[-C--:B-1----:R-:W-:Y:S02]  /*2670*/  IADD3 R97, PT, PT, R110, R99.reuse, RZ ;  /* 0x000000636e617210 */ /* 0x082fe40007ffe0ff */
[----:B------:R-:W-:Y:S01]  /*2680*/  LEA R107, R114, R99, 0xf ;  /* 0x00000063726b7211 */ /* 0x000fe200078e78ff */
[--C-:B------:R-:W-:Y:S01]  /*2690*/  IMAD.WIDE R136, R101, 0x2, R124.reuse ;  /* 0x0000000265887825 */ /* 0x100fe200078e027c */
[----:B------:R-:W-:Y:S03]  /*26a0*/  BAR.SYNC.DEFER_BLOCKING 0x0 ;  /* 0x0000000000007b1d */ /* 0x000fe60000010000 */
[----:B------:R-:W-:-:S04]  /*26b0*/  IMAD.WIDE R134, R97, 0x2, R124 ;  /* 0x0000000261867825 */ /* 0x000fc800078e027c */
[----:B------:R-:W-:Y:S01]  /*26c0*/  IMAD.WIDE R106, R107, 0x2, R124 ;  /* 0x000000026b6a7825 */ /* 0x000fe200078e027c */
[----:B------:R-:W2:Y:S04]  /*26d0*/  LDG.E.U16 R100, desc[UR8][R136.64] ;  /* 0x0000000888647981 */ /* 0x000ea8000c1e1500 */
[----:B------:R-:W3:Y:S04]  /*26e0*/  LDG.E.U16 R97, desc[UR8][R134.64] ;  /* 0x0000000886617981 */ /* 0x000ee8000c1e1500 */
[----:B------:R-:W4:Y:S01]  /*26f0*/  LDG.E.U16 R101, desc[UR8][R106.64] ;  /* 0x000000086a657981 */ /* 0x000f22000c1e1500 */
[----:B------:R-:W-:-:S04]  /*2700*/  SHF.L.U32 R103, R103, 0x2, RZ ;  /* 0x0000000267677819 */ /* 0x000fc800000006ff */
[----:B------:R-:W-:-:S05]  /*2710*/  LOP3.LUT R103, R103, 0x140, RZ, 0xc0, !PT ;  /* 0x0000014067677812 */ /* 0x000fca00078ec0ff */
[----:B------:R-:W0:Y:S04]  /*2720*/  LDS R102, [R103+UR6] ;  /* 0x0000000667667984 */ /* 0x000e280008000800 */
[----:B------:R-:W1:Y:S01]  /*2730*/  LDS R96, [R103+UR4] ;  /* 0x0000000467607984 */ /* 0x000e620008000800 */
        /* <DEDUP_REMOVED lines=34> */
[----:B------:R-:W-:Y:S02]  /*2960*/  FADD R97, R97, R96 ;  /* 0x0000006061617221 */ /* 0x000fe40000000000 */
[----:B------:R-:W-:Y:S02]  /*2970*/  FMUL R99, R99, UR11 ;  /* 0x0000000b63637c20 */ /* 0x000fe40008400000 */
[----:B0-----:R-:W-:-:S04]  /*2980*/  FFMA R100, -R97, UR5, R100 ;  /* 0x0000000561647c23 */ /* 0x001fc80008000164 */
[----:B------:R-:W-:-:S05]  /*2990*/  FMUL R100, R99, R100 ;  /* 0x0000006463647220 */ /* 0x000fca0000400000 */
[----:B-1----:R-:W-:Y:S02]  /*29a0*/  FSETP.GT.AND P0, PT, R95, R100, PT ;  /* 0x000000645f00720b */ /* 0x002fe40003f04000 */
[----:B------:R-:W-:-:S05]  /*29b0*/  LOP3.LUT R95, R115, 0x40, R116, 0xf8, !PT ;  /* 0x00000040735f7812 */ /* 0x000fca00078ef874 */
[----:B------:R-:W-:-:S05]  /*29c0*/  IMAD.WIDE R104, R95, 0x2, R122 ;  /* 0x000000025f687825 */ /* 0x000fca00078e027a */
[----:B------:R-:W-:Y:S04]  /*29d0*/  STG.E.U16 desc[UR8][R104.64+0x22], RZ ;  /* 0x000022ff68007986 */ /* 0x000fe8000c101508 */
        /* <DEDUP_REMOVED lines=76> */
[----:B------:R1:W-:Y:S04]  /*2ea0*/  @P0 STG.E.U16 desc[UR8][R130.64+0x26], R103 ;  /* 0x0000266782000986 */ /* 0x0003e8000c101508 */
[----:B------:R2:W-:Y:S04]  /*2eb0*/  @P0 STG.E.U16 desc[UR8][R106.64+0x26], R0 ;  /* 0x000026006a000986 */ /* 0x0005e8000c101508 */
[----:B------:R-:W3:Y:S01]  /*2ec0*/  @P0 LDG.E.U16 R101, desc[UR8][R132.64+0x130000] ;  /* 0x1300000884650981 */ /* 0x000ee2000c1e1500 */
[----:B------:R-:W-:Y:S01]  /*2ed0*/  @P0 HADD2.F32 R99, -RZ, R0.H0_H0 ;  /* 0x20000000ff630230 */ /* 0x000fe20000004100 */
[----:B------:R-:W-:-:S04]  /*2ee0*/  IADD3 R98, PT, PT, R116, 0x14, RZ ;  /* 0x0000001474627810 */ /* 0x000fc80007ffe0ff */
[----:B------:R-:W-:-:S04]  /*2ef0*/  LOP3.LUT R2, R98, 0x54, RZ, 0xc0, !PT ;  /* 0x0000005462027812 */ /* 0x000fc800078ec0ff */
[----:B------:R-:W-:-:S04]  /*2f00*/  IADD3 R97, PT, PT, R2, R113, RZ ;  /* 0x0000007102617210 */ /* 0x000fc80007ffe0ff */
[----:B-1----:R-:W-:-:S05]  /*2f10*/  LEA R103, R114, R97, 0xf ;  /* 0x0000006172677211 */ /* 0x002fca00078e78ff */
[----:B------:R-:W-:-:S04]  /*2f20*/  IMAD.WIDE R102, R103, 0x2, R124 ;  /* 0x0000000267667825 */ /* 0x000fc800078e027c */
[----:B---3--:R-:W-:-:S05]  /*2f30*/  @P0 HADD2.F32 R101, -RZ, R101.H0_H0 ;  /* 0x20000065ff650230 */ /* 0x008fca0000004100 */
[----:B0-----:R-:W-:-:S05]  /*2f40*/  @P0 FFMA R104, R101, R99, R94 ;  /* 0x0000006365680223 */ /* 0x001fca000000005e */
[----:B------:R-:W-:Y:S01]  /*2f50*/  @P0 STS [R117], R104 ;  /* 0x0000006875000388 */ /* 0x000fe20000000800 */
[----:B------:R-:W-:Y:S01]  /*2f60*/  BAR.SYNC.DEFER_BLOCKING 0x0 ;  /* 0x0000000000007b1d */ /* 0x000fe20000010000 */
[-C--:B------:R-:W-:Y:S02]  /*2f70*/  IADD3 R99, PT, PT, R112, R97.reuse, RZ ;  /* 0x0000006170637210 */ /* 0x080fe40007ffe0ff */
[----:B------:R-:W-:-:S03]  /*2f80*/  IADD3 R101, PT, PT, R110, R97, RZ ;  /* 0x000000616e657210 */ /* 0x000fc60007ffe0ff */
[----:B------:R-:W-:-:S04]  /*2f90*/  IMAD.WIDE R134, R99, 0x2, R124 ;  /* 0x0000000263867825 */ /* 0x000fc800078e027c */
[----:B--2---:R-:W-:Y:S01]  /*2fa0*/  IMAD.WIDE R106, R101, 0x2, R124 ;  /* 0x00000002656a7825 */ /* 0x004fe200078e027c */
        /* <DEDUP_REMOVED lines=19> */
[----:B------:R-:W-:-:S03]  /*30e0*/  @P0 LEA R97, R97, R119, 0xf ;  /* 0x0000007761610211 */ /* 0x000fc600078e78ff */
[----:B------:R-:W0:Y:S02]  /*30f0*/  @P0 LDS R2, [R117] ;  /* 0x0000000075020984 */ /* 0x000e240000000800 */
[----:B------:R-:W-:-:S04]  /*3100*/  @P0 IMAD.WIDE R100, R97, 0x2, R120 ;  /* 0x0000000261640825 */ /* 0x000fc800078e0278 */
[C---:B--2---:R-:W-:Y:S02]  /*3110*/  @P0 HADD2 R3, -R0.reuse.H0_H0, -RZ.H0_H0 ;  /* 0xa00000ff00030230 */ /* 0x044fe40000000900 */
[----:B------:R-:W-:-:S03]  /*3120*/  @P0 HADD2 R0, -R0.H0_H0, -R0.H0_H0 ;  /* 0xa000000000000230 */ /* 0x000fc60000000900 */
[----:B------:R-:W-:-:S05]  /*3130*/  @P0 PRMT R3, R3, 0x5410, RZ ;  /* 0x0000541003030816 */ /* 0x000fca00000000ff */
[----:B------:R1:W-:Y:S04]  /*3140*/  @P0 STG.E.U16 desc[UR8][R102.64], R3 ;  /* 0x0000000366000986 */ /* 0x0003e8000c101508 */
[----:B------:R2:W-:Y:S04]  /*3150*/  @P0 STG.E.U16 desc[UR8][R104.64], R0 ;  /* 0x0000000068000986 */ /* 0x0005e8000c101508 */
[----:B------:R-:W3:Y:S01]  /*3160*/  @P0 LDG.E.U16 R94, desc[UR8][R100.64] ;  /* 0x00000008645e0981 */ /* 0x000ee2000c1e1500 */
[----:B------:R-:W-:Y:S02]  /*3170*/  @P0 HADD2.F32 R97, -RZ, R0.H0_H0 ;  /* 0x20000000ff610230 */ /* 0x000fe40000004100 */
[----:B---3--:R-:W-:-:S05]  /*3180*/  @P0 HADD2.F32 R99, -RZ, R94.H0_H0 ;  /* 0x2000005eff630230 */ /* 0x008fca0000004100 */
[----:B0-----:R-:W-:-:S05]  /*3190*/  @P0 FFMA R98, R99, R97, R2 ;  /* 0x0000006163620223 */ /* 0x001fca0000000002 */
[----:B------:R-:W-:Y:S01]  /*31a0*/  @P0 STS [R117], R98 ;  /* 0x0000006275000388 */ /* 0x000fe20000000800 */
[----:B------:R-:W-:Y:S06]  /*31b0*/  BAR.SYNC.DEFER_BLOCKING 0x0 ;  /* 0x0000000000007b1d */ /* 0x000fec0000010000 */
[----:B-1----:R-:W3:Y:S04]  /*31c0*/  LDG.E.U16 R3, desc[UR8][R128.64+0x2a] ;  /* 0x00002a0880037981 */ /* 0x002ee8000c1e1500 */
[----:B------:R-:W4:Y:S04]  /*31d0*/  LDG.E.U16 R2, desc[UR8][R126.64+0x2a] ;  /* 0x00002a087e027981 */ /* 0x000f28000c1e1500 */
[----:B------:R-:W5:Y:S01]  /*31e0*/  LDG.E.U16 R94, desc[UR8][R130.64+0x2a] ;  /* 0x00002a08825e7981 */ /* 0x000f62000c1e1500 */
[----:B--2---:R-:W-:-:S05]  /*31f0*/  LOP3.LUT R0, R108, 0x100, RZ, 0xc0, !PT ;  /* 0x000001006c007812 */ /* 0x004fca00078ec0ff */
[----:B------:R-:W0:Y:S04]  /*3200*/  LDS R96, [R0+UR6+0x54] ;  /* 0x0000540600607984 */ /* 0x000e280008000800 */
[----:B------:R-:W1:Y:S01]  /*3210*/  LDS R97, [R0+UR4+0x54] ;  /* 0x0000540400617984 */ /* 0x000e620008000800 */
[----:B------:R-:W-:-:S05]  /*3220*/  IMAD.WIDE R100, R95, 0x2, R122 ;  /* 0x000000025f647825 */ /* 0x000fca00078e027a */
[----:B------:R-:W-:Y:S01]  /*3230*/  STG.E.U16 desc[UR8][R100.64+0x2a], RZ ;  /* 0x00002aff64007986 */ /* 0x000fe2000c101508 */
[----:B---3--:R-:W-:Y:S02]  /*3240*/  HADD2.F32 R3, -RZ, R3.H0_H0 ;  /* 0x20000003ff037230 */ /* 0x008fe40000004100 */
[----:B----4-:R-:W-:Y:S02]  /*3250*/  HADD2.F32 R2, -RZ, R2.H0_H0 ;  /* 0x20000002ff027230 */ /* 0x010fe40000004100 */
[----:B-----5:R-:W-:-:S03]  /*3260*/  HADD2.F32 R94, -RZ, R94.H0_H0 ;  /* 0x2000005eff5e7230 */ /* 0x020fc60000004100 */
[----:B------:R-:W-:Y:S02]  /*3270*/  FADD R3, R3, R2 ;  /* 0x0000000203037221 */ /* 0x000fe40000000000 */
[----:B------:R-:W-:Y:S02]  /*3280*/  FMUL R94, R94, UR11 ;  /* 0x0000000b5e5e7c20 */ /* 0x000fe40008400000 */
[----:B0-----:R-:W-:-:S04]  /*3290*/  FFMA R3, -R3, UR5, R96 ;  /* 0x0000000503037c23 */ /* 0x001fc80008000160 */
[----:B------:R-:W-:-:S05]  /*32a0*/  FMUL R94, R94, R3 ;  /* 0x000000035e5e7220 */ /* 0x000fca0000400000 */
[----:B-1----:R-:W-:-:S13]  /*32b0*/  FSETP.GT.AND P0, PT, R97, R94, PT ;  /* 0x0000005e6100720b */ /* 0x002fda0003f04000 */
        /* <DEDUP_REMOVED lines=10> */
[----:B------:R-:W-:-:S04]  /*3360*/  LOP3.LUT R2, R96, 0x56, RZ, 0xc0, !PT ;  /* 0x0000005660027812 */ /* 0x000fc800078ec0ff */
[----:B------:R-:W-:-:S04]  /*3370*/  IADD3 R3, PT, PT, R2, R113, RZ ;  /* 0x0000007102037210 */ /* 0x000fc80007ffe0ff */
[----:B-1----:R-:W-:-:S05]  /*3380*/  LEA R101, R114, R3, 0xf ;  /* 0x0000000372657211 */ /* 0x002fca00078e78ff */
[----:B------:R-:W-:-:S04]  /*3390*/  IMAD.WIDE R100, R101, 0x2, R124 ;  /* 0x0000000265647825 */ /* 0x000fc800078e027c */
[----:B--2---:R-:W-:-:S05]  /*33a0*/  @P0 HADD2.F32 R99, -RZ, R99.H0_H0 ;  /* 0x20000063ff630230 */ /* 0x004fca0000004100 */
[----:B0-----:R-:W-:-:S05]  /*33b0*/  @P0 FFMA R102, R99, R97, R102 ;  /* 0x0000006163660223 */ /* 0x001fca0000000066 */
[----:B------:R-:W-:Y:S01]  /*33c0*/  @P0 STS [R117], R102 ;  /* 0x0000006675000388 */ /* 0x000fe20000000800 */
[----:B------:R-:W-:Y:S01]  /*33d0*/  BAR.SYNC.DEFER_BLOCKING 0x0 ;  /* 0x0000000000007b1d */ /* 0x000fe20000010000 */
[-C--:B------:R-:W-:Y:S02]  /*33e0*/  IADD3 R99, PT, PT, R112, R3.reuse, RZ ;  /* 0x0000000370637210 */ /* 0x080fe40007ffe0ff */
[----:B------:R-:W-:-:S03]  /*33f0*/  IADD3 R97, PT, PT, R110, R3, RZ ;  /* 0x000000036e617210 */ /* 0x000fc60007ffe0ff */
[----:B------:R-:W-:-:S04]  /*3400*/  IMAD.WIDE R106, R99, 0x2, R124 ;  /* 0x00000002636a7825 */ /* 0x000fc800078e027c */
[----:B------:R-:W-:Y:S02]  /*3410*/  IMAD.WIDE R104, R97, 0x2, R124 ;  /* 0x0000000261687825 */ /* 0x000fe400078e027c */
        /* <DEDUP_REMOVED lines=21> */
[C---:B--2---:R-:W-:Y:S02]  /*3570*/  @P0 HADD2 R5, -R2.reuse.H0_H0, -RZ.H0_H0 ;  /* 0xa00000ff02050230 */ /* 0x044fe40000000900 */
[----:B------:R-:W-:Y:S02]  /*3580*/  @P0 HADD2 R0, -R2.H0_H0, -R2.H0_H0 ;  /* 0xa000000202000230 */ /* 0x000fe40000000900 */
[----:B------:R-:W0:Y:S01]  /*3590*/  @P0 LDS R2, [R117] ;  /* 0x0000000075020984 */ /* 0x000e220000000800 */
        /* <DEDUP_REMOVED lines=9> */
[----:B------:R-:W3:Y:S04]  /*3630*/  LDG.E.U16 R4, desc[UR8][R128.64+0x2e] ;  /* 0x00002e0880047981 */ /* 0x000ee8000c1e1500 */
[----:B------:R-:W4:Y:S04]  /*3640*/  LDG.E.U16 R3, desc[UR8][R126.64+0x2e] ;  /* 0x00002e087e037981 */ /* 0x000f28000c1e1500 */
[----:B-1----:R-:W5:Y:S01]  /*3650*/  LDG.E.U16 R5, desc[UR8][R130.64+0x2e] ;  /* 0x00002e0882057981 */ /* 0x002f62000c1e1500 */
[----:B------:R-:W-:-:S05]  /*3660*/  LOP3.LUT R2, R108, 0x100, RZ, 0xc0, !PT ;  /* 0x000001006c027812 */ /* 0x000fca00078ec0ff */
[----:B------:R-:W0:Y:S04]  /*3670*/  LDS R94, [R2+UR6+0x5c] ;  /* 0x00005c06025e7984 */ /* 0x000e280008000800 */
[----:B------:R-:W1:Y:S01]  /*3680*/  LDS R0, [R2+UR4+0x5c] ;  /* 0x00005c0402007984 */ /* 0x000e620008000800 */
[----:B--2---:R-:W-:-:S05]  /*3690*/  IMAD.WIDE R102, R95, 0x2, R122 ;  /* 0x000000025f667825 */ /* 0x004fca00078e027a */
        /* <DEDUP_REMOVED lines=21> */
[-C--:B------:R-:W-:Y:S02]  /*37f0*/  IADD3 R97, PT, PT, R112, R3.reuse, RZ ;  /* 0x0000000370617210 */ /* 0x080fe40007ffe0ff */
[----:B-1----:R-:W-:-:S03]  /*3800*/  LEA R99, R114, R3, 0xf ;  /* 0x0000000372637211 */ /* 0x002fc600078e78ff */
[----:B--2---:R-:W-:-:S04]  /*3810*/  IMAD.WIDE R102, R97, 0x2, R124 ;  /* 0x0000000261667825 */ /* 0x004fc800078e027c */
[----:B------:R-:W-:-:S04]  /*3820*/  IMAD.WIDE R98, R99, 0x2, R124 ;  /* 0x0000000263627825 */ /* 0x000fc800078e027c */
[----:B---3--:R-:W-:-:S05]  /*3830*/  @P0 HADD2.F32 R94, -RZ, R94.H0_H0 ;  /* 0x2000005eff5e0230 */ /* 0x008fca0000004100 */
[----:B0-----:R-:W-:-:S05]  /*3840*/  @P0 FFMA R100, R94, R6, R5 ;  /* 0x000000065e640223 */ /* 0x001fca0000000005 */
[----:B------:R-:W-:Y:S01]  /*3850*/  @P0 STS [R117], R100 ;  /* 0x0000006475000388 */ /* 0x000fe20000000800 */
[----:B------:R-:W-:Y:S01]  /*3860*/  BAR.SYNC.DEFER_BLOCKING 0x0 ;  /* 0x0000000000007b1d */ /* 0x000fe20000010000 */
[----:B------:R-:W-:-:S05]  /*3870*/  IADD3 R5, PT, PT, R110, R3, RZ ;  /* 0x000000036e057210 */ /* 0x000fca0007ffe0ff */
        /* <DEDUP_REMOVED lines=21> */
[----:B------:R-:W-:Y:S02]  /*39d0*/  @P0 IMAD.WIDE R100, R3, 0x2, R120 ;  /* 0x0000000203640825 */ /* 0x000fe400078e0278 */
[----:B------:R-:W0:Y:S02]  /*39e0*/  @P0 LDS R3, [R117] ;  /* 0x0000000075030984 */ /* 0x000e240000000800 */
[C---:B--2---:R-:W-:Y:S02]  /*39f0*/  @P0 HADD2 R7, -R4.reuse.H0_H0, -RZ.H0_H0 ;  /* 0xa00000ff04070230 */ /* 0x044fe40000000900 */
[----:B------:R-:W-:-:S03]  /*3a00*/  @P0 HADD2 R0, -R4.H0_H0, -R4.H0_H0 ;  /* 0xa000000404000230 */ /* 0x000fc60000000900 */
[----:B------:R-:W-:-:S05]  /*3a10*/  @P0 PRMT R7, R7, 0x5410, RZ ;  /* 0x0000541007070816 */ /* 0x000fca00000000ff */
[----:B------:R-:W-:Y:S04]  /*3a20*/  @P0 STG.E.U16 desc[UR8][R98.64], R7 ;  /* 0x0000000762000986 */ /* 0x000fe8000c101508 */
[----:B------:R-:W-:Y:S04]  /*3a30*/  @P0 STG.E.U16 desc[UR8][R94.64], R0 ;  /* 0x000000005e000986 */ /* 0x000fe8000c101508 */
[----:B------:R-:W2:Y:S01]  /*3a40*/  @P0 LDG.E.U16 R4, desc[UR8][R100.64] ;  /* 0x0000000864040981 */ /* 0x000ea2000c1e1500 */
[----:B------:R-:W-:Y:S02]  /*3a50*/  @P0 HADD2.F32 R6, -RZ, R0.H0_H0 ;  /* 0x20000000ff060230 */ /* 0x000fe40000004100 */
[----:B--2---:R-:W-:-:S05]  /*3a60*/  @P0 HADD2.F32 R4, -RZ, R4.H0_H0 ;  /* 0x20000004ff040230 */ /* 0x004fca0000004100 */
[----:B0-----:R-:W-:-:S05]  /*3a70*/  @P0 FFMA R96, R4, R6, R3 ;  /* 0x0000000604600223 */ /* 0x001fca0000000003 */
[----:B------:R-:W-:Y:S01]  /*3a80*/  @P0 STS [R117], R96 ;  /* 0x0000006075000388 */ /* 0x000fe20000000800 */
[----:B------:R-:W-:Y:S06]  /*3a90*/  BAR.SYNC.DEFER_BLOCKING 0x0 ;  /* 0x0000000000007b1d */ /* 0x000fec0000010000 */
[----:B------:R-:W2:Y:S04]  /*3aa0*/  LDG.E.U16 R4, desc[UR8][R128.64+0x32] ;  /* 0x0000320880047981 */ /* 0x000ea8000c1e1500 */
        /* <DEDUP_REMOVED lines=15> */
[----:B------:R-:W2:Y:S04]  /*3ba0*/  @P0 LDG.E.U16 R3, desc[UR8][R130.64+0x32] ;  /* 0x0000320882030981 */ /* 0x000ea8000c1e1500 */
[----:B------:R-:W0:Y:S01]  /*3bb0*/  @P0 LDS R98, [R117] ;  /* 0x0000000075620984 */ /* 0x000e220000000800 */
[----:B--2---:R-:W-:-:S02]  /*3bc0*/  @P0 HADD2 R8, -R3.H0_H0, -RZ.H0_H0 ;  /* 0xa00000ff03080230 */ /* 0x004fc40000000900 */
        /* <DEDUP_REMOVED lines=18> */
[----:B--2---:R-:W-:Y:S02]  /*3cf0*/  IMAD.WIDE R100, R5, 0x2, R124 ;  /* 0x0000000205647825 */ /* 0x004fe400078e027c */
        /* <DEDUP_REMOVED lines=10> */
[----:B------:R-:W-:Y:S02]  /*3da0*/  FADD R4, R5, R4 ;  /* 0x0000000405047221 */ /* 0x000fe40000000000 */
[----:B------:R-:W-:Y:S02]  /*3db0*/  FMUL R6, R6, UR11 ;  /* 0x0000000b06067c20 */ /* 0x000fe40008400000 */
[----:B0-----:R-:W-:-:S04]  /*3dc0*/  FFMA R7, -R4, UR5, R7 ;  /* 0x0000000504077c23 */ /* 0x001fc80008000107 */
[----:B------:R-:W-:Y:S01]  /*3dd0*/  FMUL R7, R6, R7 ;  /* 0x0000000706077220 */ /* 0x000fe20000400000 */
[----:B------:R-:W-:-:S04]  /*3de0*/  IADD3 R5, PT, PT, R115, R8, RZ ;  /* 0x0000000873057210 */ /* 0x000fc80007ffe0ff */
[----:B-1----:R-:W-:Y:S01]  /*3df0*/  FSETP.GT.AND P0, PT, R0, R7, PT ;  /* 0x000000070000720b */ /* 0x002fe20003f04000 */
[----:B------:R-:W-:-:S05]  /*3e00*/  IMAD.WIDE R98, R5, 0x2, R122 ;  /* 0x0000000205627825 */ /* 0x000fca00078e027a */
[----:B------:R-:W-:Y:S07]  /*3e10*/  STG.E.U16 desc[UR8][R98.64], RZ ;  /* 0x000000ff62007986 */ /* 0x000fee000c101508 */
        /* <DEDUP_REMOVED lines=44> */
[-C--:B------:R-:W-:Y:S02]  /*40e0*/  IADD3 R7, PT, PT, R110, R3.reuse, RZ ;  /* 0x000000036e077210 */ /* 0x080fe40007ffe0ff */
[----:B-1----:R-:W-:Y:S01]  /*40f0*/  LEA R95, R114, R3, 0xf ;  /* 0x00000003725f7211 */ /* 0x002fe200078e78ff */
[----:B------:R-:W-:-:S04]  /*4100*/  IMAD.WIDE R98, R9, 0x2, R124 ;  /* 0x0000000209627825 */ /* 0x000fc800078e027c */
[----:B--2---:R-:W-:-:S04]  /*4110*/  IMAD.WIDE R96, R7, 0x2, R124 ;  /* 0x0000000207607825 */ /* 0x004fc800078e027c */
[----:B------:R-:W-:-:S04]  /*4120*/  IMAD.WIDE R94, R95, 0x2, R124 ;  /* 0x000000025f5e7825 */ /* 0x000fc800078e027c */
[----:B---3--:R-:W-:-:S05]  /*4130*/  @P0 HADD2.F32 R10, -RZ, R10.H0_H0 ;  /* 0x2000000aff0a0230 */ /* 0x008fca0000004100 */
[----:B0-----:R-:W-:-:S05]  /*4140*/  @P0 FFMA R10, R10, R6, R5 ;  /* 0x000000060a0a0223 */ /* 0x001fca0000000005 */
[----:B------:R-:W-:Y:S01]  /*4150*/  @P0 STS [R117], R10 ;  /* 0x0000000a75000388 */ /* 0x000fe20000000800 */
[----:B------:R-:W-:Y:S06]  /*4160*/  BAR.SYNC.DEFER_BLOCKING 0x0 ;  /* 0x0000000000007b1d */ /* 0x000fec0000010000 */
        /* <DEDUP_REMOVED lines=61> */
[-C--:B------:R-:W-:Y:S02]  /*4540*/  IADD3 R9, PT, PT, R112, R3.reuse, RZ ;  /* 0x0000000370097210 */ /* 0x080fe40007ffe0ff */
[-C--:B------:R-:W-:Y:S02]  /*4550*/  IADD3 R7, PT, PT, R110, R3.reuse, RZ ;  /* 0x000000036e077210 */ /* 0x080fe40007ffe0ff */
[----:B------:R-:W-:Y:S01]  /*4560*/  LEA R11, R114, R3, 0xf ;  /* 0x00000003720b7211 */ /* 0x000fe200078e78ff */
[----:B------:R-:W-:-:S04]  /*4570*/  IMAD.WIDE R96, R9, 0x2, R124 ;  /* 0x0000000209607825 */ /* 0x000fc800078e027c */
[----:B-1----:R-:W-:-:S04]  /*4580*/  IMAD.WIDE R94, R7, 0x2, R124 ;  /* 0x00000002075e7825 */ /* 0x002fc800078e027c */
[----:B--2---:R-:W-:-:S05]  /*4590*/  @P0 HADD2.F32 R10, -RZ, R10.H0_H0 ;  /* 0x2000000aff0a0230 */ /* 0x004fca0000004100 */
[----:B0-----:R-:W-:-:S05]  /*45a0*/  @P0 FFMA R12, R10, R6, R5 ;  /* 0x000000060a0c0223 */ /* 0x001fca0000000005 */
[----:B------:R-:W-:Y:S01]  /*45b0*/  @P0 STS [R117], R12 ;  /* 0x0000000c75000388 */ /* 0x000fe20000000800 */
[----:B------:R-:W-:Y:S01]  /*45c0*/  BAR.SYNC.DEFER_BLOCKING 0x0 ;  /* 0x0000000000007b1d */ /* 0x000fe20000010000 */
[----:B------:R-:W-:-:S05]  /*45d0*/  IMAD.WIDE R10, R11, 0x2, R124 ;  /* 0x000000020b0a7825 */ /* 0x000fca00078e027c */
        /* <DEDUP_REMOVED lines=62> */
[----:B------:R-:W-:-:S03]  /*49c0*/  IADD3 R7, PT, PT, R110, R5, RZ ;  /* 0x000000056e077210 */ /* 0x000fc60007ffe0ff */
[----:B------:R-:W-:-:S04]  /*49d0*/  IMAD.WIDE R96, R9, 0x2, R124 ;  /* 0x0000000209607825 */ /* 0x000fc800078e027c */
[----:B-1----:R-:W-:-:S04]  /*49e0*/  IMAD.WIDE R94, R7, 0x2, R124 ;  /* 0x00000002075e7825 */ /* 0x002fc800078e027c */
[----:B--2---:R-:W-:-:S05]  /*49f0*/  @P0 HADD2.F32 R13, -RZ, R13.H0_H0 ;  /* 0x2000000dff0d0230 */ /* 0x004fca0000004100 */
[----:B0-----:R-:W-:-:S05]  /*4a00*/  @P0 FFMA R12, R13, R11, R4 ;  /* 0x0000000b0d0c0223 */ /* 0x001fca0000000004 */
[----:B------:R-:W-:Y:S01]  /*4a10*/  @P0 STS [R117], R12 ;  /* 0x0000000c75000388 */ /* 0x000fe20000000800 */
[----:B------:R-:W-:Y:S01]  /*4a20*/  BAR.SYNC.DEFER_BLOCKING 0x0 ;  /* 0x0000000000007b1d */ /* 0x000fe20000010000 */
[----:B------:R-:W-:-:S05]  /*4a30*/  LEA R11, R114, R5, 0xf ;  /* 0x00000005720b7211 */ /* 0x000fca00078e78ff */
        /* <DEDUP_REMOVED lines=36> */
[----:B------:R-:W4:Y:S01]  /*4c80*/  LDG.E.U16 R6, desc[UR8][R130.64+0x42] ;  /* 0x0000420882067981 */ /* 0x000f22000c1e1500 */
[----:B------:R-:W-:-:S05]  /*4c90*/  LOP3.LUT R2, R108, 0x100, RZ, 0xc0, !PT ;  /* 0x000001006c027812 */ /* 0x000fca00078ec0ff */
[----:B------:R-:W0:Y:S04]  /*4ca0*/  LDS R7, [R2+UR6+0x84] ;  /* 0x0000840602077984 */ /* 0x000e280008000800 */
[----:B------:R-:W5:Y:S01]  /*4cb0*/  LDS R0, [R2+UR4+0x84] ;  /* 0x0000840402007984 */ /* 0x000f620008000800 */
[----:B-1----:R-:W-:-:S05]  /*4cc0*/  IMAD.WIDE R14, R3, 0x2, R122 ;  /* 0x00000002030e7825 */ /* 0x002fca00078e027a */
[----:B------:R-:W-:Y:S01]  /*4cd0*/  STG.E.U16 desc[UR8][R14.64+0x42], RZ ;  /* 0x000042ff0e007986 */ /* 0x000fe2000c101508 */
[----:B--2---:R-:W-:Y:S02]  /*4ce0*/  HADD2.F32 R5, -RZ, R5.H0_H0 ;  /* 0x20000005ff057230 */ /* 0x004fe40000004100 */
[----:B---3--:R-:W-:Y:S02]  /*4cf0*/  HADD2.F32 R4, -RZ, R4.H0_H0 ;  /* 0x20000004ff047230 */ /* 0x008fe40000004100 */
[----:B----4-:R-:W-:-:S03]  /*4d00*/  HADD2.F32 R6, -RZ, R6.H0_H0 ;  /* 0x20000006ff067230 */ /* 0x010fc60000004100 */
[----:B------:R-:W-:Y:S02]  /*4d10*/  FADD R4, R5, R4 ;  /* 0x0000000405047221 */ /* 0x000fe40000000000 */
[----:B------:R-:W-:Y:S02]  /*4d20*/  FMUL R6, R6, UR11 ;  /* 0x0000000b06067c20 */ /* 0x000fe40008400000 */
[----:B0-----:R-:W-:-:S04]  /*4d30*/  FFMA R7, -R4, UR5, R7 ;  /* 0x0000000504077c23 */ /* 0x001fc80008000107 */
[----:B------:R-:W-:-:S05]  /*4d40*/  FMUL R7, R6, R7 ;  /* 0x0000000706077220 */ /* 0x000fca0000400000 */
[----:B-----5:R-:W-:-:S13]  /*4d50*/  FSETP.GT.AND P0, PT, R0, R7, PT ;  /* 0x000000070000720b */ /* 0x020fda0003f04000 */
        /* <DEDUP_REMOVED lines=337> */
[----:B------:R0:W-:Y:S01]  /*6270*/  @P0 STS [R117], R14 ;  /* 0x0000000e75000388 */ /* 0x0001e20000000800 */
[----:B------:R-:W-:Y:S06]  /*6280*/  BAR.SYNC.DEFER_BLOCKING 0x0 ;  /* 0x0000000000007b1d */ /* 0x000fec0000010000 */
[----:B------:R-:W2:Y:S04]  /*6290*/  LDG.E.U16 R4, desc[UR8][R128.64+0x56] ;  /* 0x0000560880047981 */ /* 0x000ea8000c1e1500 */
[----:B------:R-:W3:Y:S04]  /*62a0*/  LDG.E.U16 R3, desc[UR8][R126.64+0x56] ;  /* 0x000056087e037981 */ /* 0x000ee8000c1e1500 */
[----:B------:R-:W4:Y:S04]  /*62b0*/  LDG.E.U16 R5, desc[UR8][R130.64+0x56] ;  /* 0x0000560882057981 */ /* 0x000f28000c1e1500 */
[----:B------:R-:W1:Y:S04]  /*62c0*/  LDS R6, [R2+UR6+0xac] ;  /* 0x0000ac0602067984 */ /* 0x000e680008000800 */
[----:B------:R-:W5:Y:S01]  /*62d0*/  LDS R0, [R2+UR4+0xac] ;  /* 0x0000ac0402007984 */ /* 0x000f620008000800 */
[----:B------:R-:W-:-:S05]  /*62e0*/  LOP3.LUT R15, R115, 0x40, R116, 0xf8, !PT ;  /* 0x00000040730f7812 */ /* 0x000fca00078ef874 */
[----:B0-----:R-:W-:-:S05]  /*62f0*/  IMAD.WIDE R14, R15, 0x2, R122 ;  /* 0x000000020f0e7825 */ /* 0x001fca00078e027a */
[----:B------:R-:W-:Y:S01]  /*6300*/  STG.E.U16 desc[UR8][R14.64+0x56], RZ ;  /* 0x000056ff0e007986 */ /* 0x000fe2000c101508 */
[----:B--2---:R-:W-:Y:S02]  /*6310*/  HADD2.F32 R4, -RZ, R4.H0_H0 ;  /* 0x20000004ff047230 */ /* 0x004fe40000004100 */
[----:B---3--:R-:W-:Y:S02]  /*6320*/  HADD2.F32 R3, -RZ, R3.H0_H0 ;  /* 0x20000003ff037230 */ /* 0x008fe40000004100 */
[----:B----4-:R-:W-:-:S03]  /*6330*/  HADD2.F32 R5, -RZ, R5.H0_H0 ;  /* 0x20000005ff057230 */ /* 0x010fc60000004100 */
[----:B------:R-:W-:Y:S02]  /*6340*/  FADD R3, R4, R3 ;  /* 0x0000000304037221 */ /* 0x000fe40000000000 */
[----:B------:R-:W-:Y:S02]  /*6350*/  FMUL R5, R5, UR11 ;  /* 0x0000000b05057c20 */ /* 0x000fe40008400000 */
[----:B-1----:R-:W-:-:S04]  /*6360*/  FFMA R6, -R3, UR5, R6 ;  /* 0x0000000503067c23 */ /* 0x002fc80008000106 */
[----:B------:R-:W-:-:S05]  /*6370*/  FMUL R5, R5, R6 ;  /* 0x0000000605057220 */ /* 0x000fca0000400000 */
[----:B-----5:R-:W-:-:S13]  /*6380*/  FSETP.GT.AND P0, PT, R0, R5, PT ;  /* 0x000000050000720b */ /* 0x020fda0003f04000 */
[----:B------:R-:W2:Y:S02]  /*6390*/  @P0 LDG.E.U16 R3, desc[UR8][R130.64+0x56] ;  /* 0x0000560882030981 */ /* 0x000ea4000c1e1500 */
[C---:B--2---:R-:W-:Y:S02]  /*63a0*/  @P0 HADD2 R26, -R3.reuse.H0_H0, -RZ.H0_H0 ;  /* 0xa00000ff031a0230 */ /* 0x044fe40000000900 */
[----:B------:R-:W-:Y:S02]  /*63b0*/  @P0 HADD2 R0, -R3.H0_H0, -R3.H0_H0 ;  /* 0xa000000303000230 */ /* 0x000fe40000000900 */
[----:B------:R-:W0:Y:S01]  /*63c0*/  @P0 LDS R3, [R117] ;  /* 0x0000000075030984 */ /* 0x000e220000000800 */
[----:B------:R-:W-:Y:S02]  /*63d0*/  @P0 PRMT R26, R26, 0x5410, RZ ;  /* 0x000054101a1a0816 */ /* 0x000fe400000000ff */
[----:B------:R-:W-:-:S03]  /*63e0*/  PRMT R8, R0, 0x7610, R8 ;  /* 0x0000761000087816 */ /* 0x000fc60000000008 */
        /* <DEDUP_REMOVED lines=37> */
[----:B------:R-:W-:-:S04]  /*6640*/  @P0 IMAD.WIDE R8, R9, 0x2, R120 ;  /* 0x0000000209080825 */ /* 0x000fc800078e0278 */
[C---:B--2---:R-:W-:Y:S02]  /*6650*/  @P0 HADD2 R27, -R3.reuse.H0_H0, -RZ.H0_H0 ;  /* 0xa00000ff031b0230 */ /* 0x044fe40000000900 */
[----:B------:R-:W-:Y:S02]  /*6660*/  @P0 HADD2 R0, -R3.H0_H0, -R3.H0_H0 ;  /* 0xa000000303000230 */ /* 0x000fe40000000900 */
[----:B------:R-:W0:Y:S01]  /*6670*/  @P0 LDS R3, [R117] ;  /* 0x0000000075030984 */ /* 0x000e220000000800 */
        /* <DEDUP_REMOVED lines=14> */
[----:B------:R-:W-:-:S05]  /*6760*/  LOP3.LUT R15, R115, 0x40, R116, 0xf8, !PT ;  /* 0x00000040730f7812 */ /* 0x000fca00078ef874 */
[----:B------:R-:W-:-:S05]  /*6770*/  IMAD.WIDE R14, R15, 0x2, R122 ;  /* 0x000000020f0e7825 */ /* 0x000fca00078e027a */
        /* <DEDUP_REMOVED lines=8> */
[----:B-1----:R-:W-:-:S13]  /*6800*/  FSETP.GT.AND P0, PT, R0, R5, PT ;  /* 0x000000050000720b */ /* 0x002fda0003f04000 */
        /* <DEDUP_REMOVED lines=42> */
[----:B------:R-:W-:-:S03]  /*6ab0*/  @P0 LEA R7, R7, R119, 0xf ;  /* 0x0000007707070211 */ /* 0x000fc600078e78ff */
[----:B------:R-:W0:Y:S02]  /*6ac0*/  @P0 LDS R12, [R117] ;  /* 0x00000000750c0984 */ /* 0x000e240000000800 */
[----:B------:R-:W-:-:S04]  /*6ad0*/  @P0 IMAD.WIDE R6, R7, 0x2, R120 ;  /* 0x0000000207060825 */ /* 0x000fc800078e0278 */
        /* <DEDUP_REMOVED lines=15> */
[----:B------:R-:W4:Y:S01]  /*6bd0*/  LDS R4, [R2+UR4+0xbc] ;  /* 0x0000bc0402047984 */ /* 0x000f220008000800 */
[----:B------:R-:W-:-:S05]  /*6be0*/  LOP3.LUT R15, R115, 0x40, R116, 0xf8, !PT ;  /* 0x00000040730f7812 */ /* 0x000fca00078ef874 */
[----:B------:R-:W-:-:S05]  /*6bf0*/  IMAD.WIDE R14, R15, 0x2, R122 ;  /* 0x000000020f0e7825 */ /* 0x000fca00078e027a */
[----:B------:R-:W-:Y:S01]  /*6c00*/  STG.E.U16 desc[UR8][R14.64+0x5e], RZ ;  /* 0x00005eff0e007986 */ /* 0x000fe2000c101508 */
[----:B-1----:R-:W-:Y:S02]  /*6c10*/  HADD2.F32 R5, -RZ, R9.H0_H0 ;  /* 0x20000009ff057230 */ /* 0x002fe40000004100 */
[----:B--2---:R-:W-:Y:S02]  /*6c20*/  HADD2.F32 R6, -RZ, R8.H0_H0 ;  /* 0x20000008ff067230 */ /* 0x004fe40000004100 */
[----:B---3--:R-:W-:-:S03]  /*6c30*/  HADD2.F32 R3, -RZ, R3.H0_H0 ;  /* 0x20000003ff037230 */ /* 0x008fc60000004100 */
[----:B------:R-:W-:Y:S02]  /*6c40*/  FADD R5, R5, R6 ;  /* 0x0000000605057221 */ /* 0x000fe40000000000 */
[----:B------:R-:W-:Y:S02]  /*6c50*/  FMUL R3, R3, UR11 ;  /* 0x0000000b03037c20 */ /* 0x000fe40008400000 */
[----:B0-----:R-:W-:-:S04]  /*6c60*/  FFMA R0, -R5, UR5, R0 ;  /* 0x0000000505007c23 */ /* 0x001fc80008000100 */
[----:B------:R-:W-:-:S05]  /*6c70*/  FMUL R3, R3, R0 ;  /* 0x0000000003037220 */ /* 0x000fca0000400000 */
[----:B----4-:R-:W-:-:S13]  /*6c80*/  FSETP.GT.AND P0, PT, R4, R3, PT ;  /* 0x000000030400720b */ /* 0x010fda0003f04000 */
        /* <DEDUP_REMOVED lines=88> */
[----:B------:R-:W-:-:S04]  /*7210*/  IMAD.WIDE R14, R15, 0x2, R124 ;  /* 0x000000020f0e7825 */ /* 0x000fc800078e027c */
[----:B------:R-:W-:-:S04]  /*7220*/  IMAD.WIDE R12, R13, 0x2, R124 ;  /* 0x000000020d0c7825 */ /* 0x000fc800078e027c */
[----:B--2---:R-:W-:-:S05]  /*7230*/  @P0 HADD2.F32 R11, -RZ, R4.H0_H0 ;  /* 0x20000004ff0b0230 */ /* 0x004fca0000004100 */
[----:B0-----:R-:W-:-:S05]  /*7240*/  @P0 FFMA R10, R11, R7, R10 ;  /* 0x000000070b0a0223 */ /* 0x001fca000000000a */
[----:B------:R-:W-:Y:S01]  /*7250*/  @P0 STS [R117], R10 ;  /* 0x0000000a75000388 */ /* 0x000fe20000000800 */
[----:B------:R-:W-:Y:S06]  /*7260*/  BAR.SYNC.DEFER_BLOCKING 0x0 ;  /* 0x0000000000007b1d */ /* 0x000fec0000010000 */
[----:B-1----:R-:W2:Y:S04]  /*7270*/  LDG.E.U16 R8, desc[UR8][R16.64] ;  /* 0x0000000810087981 */ /* 0x002ea8000c1e1500 */
        /* <DEDUP_REMOVED lines=35> */
[----:B-1----:R-:W-:-:S05]  /*74b0*/  LOP3.LUT R0, R108, 0x100, RZ, 0xc0, !PT ;  /* 0x000001006c007812 */ /* 0x002fca00078ec0ff */
[----:B------:R-:W0:Y:S04]  /*74c0*/  LDS R4, [R0+UR6+0xcc] ;  /* 0x0000cc0600047984 */ /* 0x000e280008000800 */
[----:B------:R-:W1:Y:S01]  /*74d0*/  LDS R2, [R0+UR4+0xcc] ;  /* 0x0000cc0400027984 */ /* 0x000e620008000800 */
[----:B--2---:R-:W-:Y:S02]  /*74e0*/  HADD2.F32 R10, -RZ, R10.H0_H0 ;  /* 0x2000000aff0a7230 */ /* 0x004fe40000004100 */
[----:B---3--:R-:W-:Y:S02]  /*74f0*/  HADD2.F32 R11, -RZ, R11.H0_H0 ;  /* 0x2000000bff0b7230 */ /* 0x008fe40000004100 */
[----:B----4-:R-:W-:-:S03]  /*7500*/  HADD2.F32 R9, -RZ, R9.H0_H0 ;  /* 0x20000009ff097230 */ /* 0x010fc60000004100 */
[----:B------:R-:W-:Y:S02]  /*7510*/  FADD R11, R10, R11 ;  /* 0x0000000b0a0b7221 */ /* 0x000fe40000000000 */
[----:B------:R-:W-:Y:S02]  /*7520*/  FMUL R9, R9, UR11 ;  /* 0x0000000b09097c20 */ /* 0x000fe40008400000 */
[----:B0-----:R-:W-:-:S04]  /*7530*/  FFMA R4, -R11, UR5, R4 ;  /* 0x000000050b047c23 */ /* 0x001fc80008000104 */
[----:B------:R-:W-:-:S05]  /*7540*/  FMUL R9, R9, R4 ;  /* 0x0000000409097220 */ /* 0x000fca0000400000 */
[----:B-1----:R-:W-:Y:S01]  /*7550*/  FSETP.GT.AND P0, PT, R2, R9, PT ;  /* 0x000000090200720b */ /* 0x002fe20003f04000 */
[----:B------:R-:W-:-:S05]  /*7560*/  IMAD.WIDE R2, R3, 0x2, R122 ;  /* 0x0000000203027825 */ /* 0x000fca00078e027a */
[----:B------:R-:W-:Y:S07]  /*7570*/  STG.E.U16 desc[UR8][R2.64+0x66], RZ ;  /* 0x000066ff02007986 */ /* 0x000fee000c101508 */
[----:B------:R-:W2:Y:S04]  /*7580*/  @P0 LDG.E.U16 R4, desc[UR8][R130.64+0x66] ;  /* 0x0000660882040981 */ /* 0x000ea8000c1e1500 */
[----:B------:R-:W0:Y:S01]  /*7590*/  @P0 LDS R11, [R117] ;  /* 0x00000000750b0984 */ /* 0x000e220000000800 */
[----:B--2---:R-:W-:-:S02]  /*75a0*/  @P0 HADD2 R34, -R4.H0_H0, -RZ.H0_H0 ;  /* 0xa00000ff04220230 */ /* 0x004fc40000000900 */
[----:B------:R-:W-:-:S03]  /*75b0*/  @P0 HADD2 R5, -R4.H0_H0, -R4.H0_H0 ;  /* 0xa000000404050230 */ /* 0x000fc60000000900 */
        /* <DEDUP_REMOVED lines=10> */
[----:B------:R-:W-:-:S05]  /*7660*/  IADD3 R7, PT, PT, R110, R9, RZ ;  /* 0x000000096e077210 */ /* 0x000fca0007ffe0ff */
[----:B-1----:R-:W-:-:S04]  /*7670*/  IMAD.WIDE R2, R7, 0x2, R124 ;  /* 0x0000000207027825 */ /* 0x002fc800078e027c */
[----:B--2---:R-:W-:-:S05]  /*7680*/  @P0 HADD2.F32 R4, -RZ, R4.H0_H0 ;  /* 0x20000004ff040230 */ /* 0x004fca0000004100 */
[----:B0-----:R-:W-:-:S05]  /*7690*/  @P0 FFMA R14, R4, R5, R11 ;  /* 0x00000005040e0223 */ /* 0x001fca000000000b */
[----:B------:R0:W-:Y:S01]  /*76a0*/  @P0 STS [R117], R14 ;  /* 0x0000000e75000388 */ /* 0x0001e20000000800 */
[----:B------:R-:W-:Y:S01]  /*76b0*/  BAR.SYNC.DEFER_BLOCKING 0x0 ;  /* 0x0000000000007b1d */ /* 0x000fe20000010000 */
[----:B------:R-:W-:Y:S01]  /*76c0*/  LEA R11, R114, R9, 0xf ;  /* 0x00000009720b7211 */ /* 0x000fe200078e78ff */
[----:B------:R-:W-:-:S04]  /*76d0*/  IMAD.WIDE R4, R13, 0x2, R124 ;  /* 0x000000020d047825 */ /* 0x000fc800078e027c */
[----:B------:R-:W-:Y:S02]  /*76e0*/  IMAD.WIDE R6, R11, 0x2, R124 ;  /* 0x000000020b067825 */ /* 0x000fe400078e027c */
[----:B------:R1:W2:Y:S04]  /*76f0*/  LDG.E.U16 R4, desc[UR8][R4.64] ;  /* 0x0000000804047981 */ /* 0x0002a8000c1e1500 */
[----:B------:R-:W0:Y:S04]  /*7700*/  LDG.E.U16 R2, desc[UR8][R2.64] ;  /* 0x0000000802027981 */ /* 0x000e28000c1e1500 */
[----:B------:R-:W3:Y:S01]  /*7710*/  LDG.E.U16 R11, desc[UR8][R6.64] ;  /* 0x00000008060b7981 */ /* 0x000ee2000c1e1500 */
[----:B------:R-:W-:-:S04]  /*7720*/  SHF.L.U32 R10, R10, 0x2, RZ ;  /* 0x000000020a0a7819 */ /* 0x000fc800000006ff */
[----:B------:R-:W-:-:S05]  /*7730*/  LOP3.LUT R15, R10, 0x1d0, RZ, 0xc0, !PT ;  /* 0x000001d00a0f7812 */ /* 0x000fca00078ec0ff */
[----:B------:R-:W4:Y:S04]  /*7740*/  LDS R10, [R15+UR6] ;  /* 0x000000060f0a7984 */ /* 0x000f280008000800 */
[----:B------:R-:W5:Y:S01]  /*7750*/  LDS R12, [R15+UR4] ;  /* 0x000000040f0c7984 */ /* 0x000f620008000800 */
[----:B-1----:R-:W-:Y:S01]  /*7760*/  IADD3 R5, PT, PT, R115, R8, RZ ;  /* 0x0000000873057210 */ /* 0x002fe20007ffe0ff */
[----:B--2---:R-:W-:Y:S02]  /*7770*/  HADD2.F32 R13, -RZ, R4.H0_H0 ;  /* 0x20000004ff0d7230 */ /* 0x004fe40000004100 */
[----:B0-----:R-:W-:Y:S02]  /*7780*/  HADD2.F32 R14, -RZ, R2.H0_H0 ;  /* 0x20000002ff0e7230 */ /* 0x001fe40000004100 */
[----:B---3--:R-:W-:-:S03]  /*7790*/  HADD2.F32 R11, -RZ, R11.H0_H0 ;  /* 0x2000000bff0b7230 */ /* 0x008fc60000004100 */
[----:B------:R-:W-:Y:S02]  /*77a0*/  FADD R13, R13, R14 ;  /* 0x0000000e0d0d7221 */ /* 0x000fe40000000000 */
[----:B------:R-:W-:Y:S02]  /*77b0*/  FMUL R11, R11, UR11 ;  /* 0x0000000b0b0b7c20 */ /* 0x000fe40008400000 */
[----:B----4-:R-:W-:-:S04]  /*77c0*/  FFMA R10, -R13, UR5, R10 ;  /* 0x000000050d0a7c23 */ /* 0x010fc8000800010a */
[----:B------:R-:W-:-:S05]  /*77d0*/  FMUL R11, R11, R10 ;  /* 0x0000000a0b0b7220 */ /* 0x000fca0000400000 */
[----:B-----5:R-:W-:Y:S01]  /*77e0*/  FSETP.GT.AND P0, PT, R12, R11, PT ;  /* 0x0000000b0c00720b */ /* 0x020fe20003f04000 */
[----:B------:R-:W-:-:S05]  /*77f0*/  IMAD.WIDE R4, R5, 0x2, R122 ;  /* 0x0000000205047825 */ /* 0x000fca00078e027a */
[----:B------:R-:W-:Y:S07]  /*7800*/  STG.E.U16 desc[UR8][R4.64], RZ ;  /* 0x000000ff04007986 */ /* 0x000fee000c101508 */
[----:B------:R-:W2:Y:S01]  /*7810*/  @P0 LDG.E.U16 R2, desc[UR8][R6.64] ;  /* 0x0000000806020981 */ /* 0x000ea2000c1e1500 */
[----:B------:R-:W-:-:S03]  /*7820*/  @P0 LEA R3, R9, R119, 0xf ;  /* 0x0000007709030211 */ /* 0x000fc600078e78ff */
[----:B------:R-:W0:Y:S01]  /*7830*/  @P0 LDS R11, [R117] ;  /* 0x00000000750b0984 */ /* 0x000e220000000800 */
[C---:B--2---:R-:W-:Y:S02]  /*7840*/  @P0 HADD2 R35, -R2.reuse.H0_H0, -RZ.H0_H0 ;  /* 0xa00000ff02230230 */ /* 0x044fe40000000900 */
[----:B------:R-:W-:Y:S02]  /*7850*/  @P0 HADD2 R8, -R2.H0_H0, -R2.H0_H0 ;  /* 0xa000000202080230 */ /* 0x000fe40000000900 */
[----:B------:R-:W-:Y:S01]  /*7860*/  @P0 IMAD.WIDE R2, R3, 0x2, R120 ;  /* 0x0000000203020825 */ /* 0x000fe200078e0278 */
[----:B------:R-:W-:Y:S02]  /*7870*/  @P0 PRMT R35, R35, 0x5410, RZ ;  /* 0x0000541023230816 */ /* 0x000fe400000000ff */
[----:B------:R-:W-:-:S03]  /*7880*/  PRMT R12, R8, 0x7610, R12 ;  /* 0x00007610080c7816 */ /* 0x000fc6000000000c */
        /* <DEDUP_REMOVED lines=10> */
[----:B-1----:R-:W4:Y:S04]  /*7930*/  LDG.E.U16 R6, desc[UR8][R130.64+0x6a] ;  /* 0x00006a0882067981 */ /* 0x002f28000c1e1500 */
        /* <DEDUP_REMOVED lines=28> */
[----:B-1----:R-:W-:-:S03]  /*7b00*/  LEA R7, R114, R11, 0xf ;  /* 0x0000000b72077211 */ /* 0x002fc600078e78ff */
[----:B------:R-:W-:-:S04]  /*7b10*/  IMAD.WIDE R2, R15, 0x2, R124 ;  /* 0x000000020f027825 */ /* 0x000fc800078e027c */
[----:B--2---:R-:W-:-:S05]  /*7b20*/  @P0 HADD2.F32 R5, -RZ, R5.H0_H0 ;  /* 0x20000005ff050230 */ /* 0x004fca0000004100 */
[----:B0-----:R-:W-:-:S05]  /*7b30*/  @P0 FFMA R14, R5, R4, R6 ;  /* 0x00000004050e0223 */ /* 0x001fca0000000006 */
[----:B------:R0:W-:Y:S01]  /*7b40*/  @P0 STS [R117], R14 ;  /* 0x0000000e75000388 */ /* 0x0001e20000000800 */
[----:B------:R-:W-:Y:S01]  /*7b50*/  BAR.SYNC.DEFER_BLOCKING 0x0 ;  /* 0x0000000000007b1d */ /* 0x000fe20000010000 */
        /* <DEDUP_REMOVED lines=39> */
[----:B--2---:R-:W-:-:S05]  /*7dd0*/  LOP3.LUT R5, R108, 0x100, RZ, 0xc0, !PT ;  /* 0x000001006c057812 */ /* 0x004fca00078ec0ff */
[----:B------:R-:W0:Y:S04]  /*7de0*/  LDS R2, [R5+UR6+0xdc] ;  /* 0x0000dc0605027984 */ /* 0x000e280008000800 */
[----:B------:R-:W1:Y:S01]  /*7df0*/  LDS R4, [R5+UR4+0xdc] ;  /* 0x0000dc0405047984 */ /* 0x000e620008000800 */
[----:B---3--:R-:W-:Y:S02]  /*7e00*/  HADD2.F32 R8, -RZ, R8.H0_H0 ;  /* 0x20000008ff087230 */ /* 0x008fe40000004100 */
[----:B----4-:R-:W-:Y:S02]  /*7e10*/  HADD2.F32 R3, -RZ, R10.H0_H0 ;  /* 0x2000000aff037230 */ /* 0x010fe40000004100 */
[----:B-----5:R-:W-:-:S03]  /*7e20*/  HADD2.F32 R6, -RZ, R6.H0_H0 ;  /* 0x20000006ff067230 */ /* 0x020fc60000004100 */
        /* <DEDUP_REMOVED lines=66> */
[----:B-1----:R-:W4:Y:S01]  /*8250*/  LDG.E.U16 R6, desc[UR8][R130.64+0x72] ;  /* 0x0000720882067981 */ /* 0x002f22000c1e1500 */
[----:B------:R-:W-:-:S05]  /*8260*/  LOP3.LUT R0, R108, 0x100, RZ, 0xc0, !PT ;  /* 0x000001006c007812 */ /* 0x000fca00078ec0ff */
        /* <DEDUP_REMOVED lines=30> */
[----:B------:R-:W-:Y:S01]  /*8450*/  @P0 STS [R117], R12 ;  /* 0x0000000c75000388 */ /* 0x000fe20000000800 */
[----:B------:R-:W-:Y:S01]  /*8460*/  BAR.SYNC.DEFER_BLOCKING 0x0 ;  /* 0x0000000000007b1d */ /* 0x000fe20000010000 */
[----:B------:R-:W-:Y:S01]  /*8470*/  LEA R7, R114, R9, 0xf ;  /* 0x0000000972077211 */ /* 0x000fe200078e78ff */
[----:B------:R-:W-:-:S04]  /*8480*/  IMAD.WIDE R4, R11, 0x2, R124 ;  /* 0x000000020b047825 */ /* 0x000fc800078e027c */
[----:B------:R-:W-:Y:S02]  /*8490*/  IMAD.WIDE R6, R7, 0x2, R124 ;  /* 0x0000000207067825 */ /* 0x000fe400078e027c */
[----:B------:R0:W2:Y:S04]  /*84a0*/  LDG.E.U16 R4, desc[UR8][R4.64] ;  /* 0x0000000804047981 */ /* 0x0000a8000c1e1500 */
[----:B------:R-:W3:Y:S04]  /*84b0*/  LDG.E.U16 R2, desc[UR8][R2.64] ;  /* 0x0000000802027981 */ /* 0x000ee8000c1e1500 */
[----:B------:R-:W4:Y:S01]  /*84c0*/  LDG.E.U16 R13, desc[UR8][R6.64] ;  /* 0x00000008060d7981 */ /* 0x000f22000c1e1500 */
[----:B------:R-:W-:-:S04]  /*84d0*/  SHF.L.U32 R10, R10, 0x2, RZ ;  /* 0x000000020a0a7819 */ /* 0x000fc800000006ff */
[----:B------:R-:W-:-:S05]  /*84e0*/  LOP3.LUT R10, R10, 0x1e8, RZ, 0xc0, !PT ;  /* 0x000001e80a0a7812 */ /* 0x000fca00078ec0ff */
[----:B------:R-:W1:Y:S04]  /*84f0*/  LDS R11, [R10+UR6] ;  /* 0x000000060a0b7984 */ /* 0x000e680008000800 */
[----:B------:R-:W5:Y:S01]  /*8500*/  LDS R16, [R10+UR4] ;  /* 0x000000040a107984 */ /* 0x000f620008000800 */
[----:B0-----:R-:W-:Y:S01]  /*8510*/  IADD3 R5, PT, PT, R115, R8, RZ ;  /* 0x0000000873057210 */ /* 0x001fe20007ffe0ff */
[----:B--2---:R-:W-:Y:S02]  /*8520*/  HADD2.F32 R14, -RZ, R4.H0_H0 ;  /* 0x20000004ff0e7230 */ /* 0x004fe40000004100 */
[----:B---3--:R-:W-:Y:S02]  /*8530*/  HADD2.F32 R15, -RZ, R2.H0_H0 ;  /* 0x20000002ff0f7230 */ /* 0x008fe40000004100 */
[----:B----4-:R-:W-:-:S03]  /*8540*/  HADD2.F32 R13, -RZ, R13.H0_H0 ;  /* 0x2000000dff0d7230 */ /* 0x010fc60000004100 */
[----:B------:R-:W-:Y:S02]  /*8550*/  FADD R14, R14, R15 ;  /* 0x0000000f0e0e7221 */ /* 0x000fe40000000000 */
[----:B------:R-:W-:Y:S02]  /*8560*/  FMUL R13, R13, UR11 ;  /* 0x0000000b0d0d7c20 */ /* 0x000fe40008400000 */
[----:B-1----:R-:W-:-:S04]  /*8570*/  FFMA R14, -R14, UR5, R11 ;  /* 0x000000050e0e7c23 */ /* 0x002fc8000800010b */
        /* <DEDUP_REMOVED lines=192> */
[----:B------:R-:W-:-:S02]  /*9180*/  LEA R0, R114, 0xff8000, 0xf ;  /* 0x00ff800072007811 */ /* 0x000fc400078e78ff */
[----:B------:R-:W-:Y:S02]  /*9190*/  LOP3.LUT R10, R116, 0x40, RZ, 0xc, !PT ;  /* 0x00000040740a7812 */ /* 0x000fe400078e0cff */
[----:B------:R-:W-:Y:S02]  /*91a0*/  LOP3.LUT R0, R0, 0xff8000, RZ, 0xc0, !PT ;  /* 0x00ff800000007812 */ /* 0x000fe400078ec0ff */
        /* <DEDUP_REMOVED lines=44> */
[----:B------:R-:W-:-:S05]  /*9470*/  IADD3 R17, PT, PT, R110, R13, RZ ;  /* 0x0000000d6e117210 */ /* 0x000fca0007ffe0ff */
[----:B-1----:R-:W-:-:S04]  /*9480*/  IMAD.WIDE R6, R17, 0x2, R124 ;  /* 0x0000000211067825 */ /* 0x002fc800078e027c */
[----:B---3--:R-:W-:-:S05]  /*9490*/  @P0 HADD2.F32 R8, -RZ, R2.H0_H0 ;  /* 0x20000002ff080230 */ /* 0x008fca0000004100 */
[----:B0-----:R-:W-:-:S05]  /*94a0*/  @P0 FFMA R12, R8, R9, R11 ;  /* 0x00000009080c0223 */ /* 0x001fca000000000b */
[----:B------:R-:W-:Y:S01]  /*94b0*/  @P0 STS [R117], R12 ;  /* 0x0000000c75000388 */ /* 0x000fe20000000800 */
[----:B------:R-:W-:Y:S01]  /*94c0*/  BAR.SYNC.DEFER_BLOCKING 0x0 ;  /* 0x0000000000007b1d */ /* 0x000fe20000010000 */
[----:B------:R-:W-:Y:S01]  /*94d0*/  LEA R11, R114, R13, 0xf ;  /* 0x0000000d720b7211 */ /* 0x000fe200078e78ff */
        /* <DEDUP_REMOVED lines=21> */
[----:B------:R-:W-:-:S03]  /*9630*/  LEA R3, R13, R119, 0xf ;  /* 0x000000770d037211 */ /* 0x000fc600078e78ff */
[----:B------:R-:W0:Y:S01]  /*9640*/  @P0 LDS R14, [R117] ;  /* 0x00000000750e0984 */ /* 0x000e220000000800 */
[C---:B--2---:R-:W-:Y:S02]  /*9650*/  @P0 HADD2 R48, -R2.reuse.H0_H0, -RZ.H0_H0 ;  /* 0xa00000ff02300230 */ /* 0x044fe40000000900 */
[----:B------:R-:W-:Y:S02]  /*9660*/  @P0 HADD2 R12, -R2.H0_H0, -R2.H0_H0 ;  /* 0xa0000002020c0230 */ /* 0x000fe40000000900 */
[----:B------:R-:W-:Y:S01]  /*9670*/  IMAD.WIDE R2, R3, 0x2, R120 ;  /* 0x0000000203027825 */ /* 0x000fe200078e0278 */
        /* <DEDUP_REMOVED lines=11> */
[----:B------:R-:W-:-:S05]  /*9730*/  LEA R17, R114, R19, 0xf ;  /* 0x0000001372117211 */ /* 0x000fca00078e78ff */
[----:B-1----:R-:W-:-:S04]  /*9740*/  IMAD.WIDE R16, R17, 0x2, R124 ;  /* 0x0000000211107825 */ /* 0x002fc800078e027c */
        /* <DEDUP_REMOVED lines=44> */
[----:B------:R-:W1:Y:S04]  /*9a10*/  LDS R13, [R18+UR4+0x8] ;  /* 0x00000804120d7984 */ /* 0x000e680008000800 */
[----:B------:R-:W-:Y:S01]  /*9a20*/  STG.E.U16 desc[UR8][R4.64+0x4], RZ ;  /* 0x000004ff04007986 */ /* 0x000fe2000c101508 */
[----:B--2---:R-:W-:-:S02]  /*9a30*/  HADD2.F32 R19, -RZ, R19.H0_H0 ;  /* 0x20000013ff137230 */ /* 0x004fc40000004100 */
[----:B---3--:R-:W-:Y:S02]  /*9a40*/  HADD2.F32 R12, -RZ, R21.H0_H0 ;  /* 0x20000015ff0c7230 */ /* 0x008fe40000004100 */
[----:B----4-:R-:W-:-:S03]  /*9a50*/  HADD2.F32 R16, -RZ, R16.H0_H0 ;  /* 0x20000010ff107230 */ /* 0x010fc60000004100 */
        /* <DEDUP_REMOVED lines=21> */
[----:B------:R-:W-:-:S04]  /*9bb0*/  IMAD.WIDE R16, R17, 0x2, R124 ;  /* 0x0000000211107825 */ /* 0x000fc800078e027c */
[----:B--2---:R-:W-:-:S05]  /*9bc0*/  @P0 HADD2.F32 R12, -RZ, R12.H0_H0 ;  /* 0x2000000cff0c0230 */ /* 0x004fca0000004100 */
[----:B0-----:R-:W-:-:S05]  /*9bd0*/  @P0 FFMA R22, R12, R13, R15 ;  /* 0x0000000d0c160223 */ /* 0x001fca000000000f */
[----:B------:R0:W-:Y:S01]  /*9be0*/  @P0 STS [R117], R22 ;  /* 0x0000001675000388 */ /* 0x0001e20000000800 */
[----:B------:R-:W-:Y:S01]  /*9bf0*/  BAR.SYNC.DEFER_BLOCKING 0x0 ;  /* 0x0000000000007b1d */ /* 0x000fe20000010000 */
[----:B-1----:R-:W-:-:S04]  /*9c00*/  IMAD.WIDE R14, R23, 0x2, R124 ;  /* 0x00000002170e7825 */ /* 0x002fc800078e027c */
        /* <DEDUP_REMOVED lines=8> */
[----:B-1----:R-:W-:-:S04]  /*9c90*/  SHF.L.U32 R15, R114, 0x7, RZ ;  /* 0x00000007720f7819 */ /* 0x002fc800000006ff */
[----:B------:R-:W-:Y:S01]  /*9ca0*/  IADD3 R15, PT, PT, R15, R20, RZ ;  /* 0x000000140f0f7210 */ /* 0x000fe20007ffe0ff */
        /* <DEDUP_REMOVED lines=558> */
[----:B------:R-:W-:Y:S01]  /*bf90*/  IADD3 R23, PT, PT, R110, R21, RZ ;  /* 0x000000156e177210 */ /* 0x000fe20007ffe0ff */
[----:B--2---:R-:W-:-:S05]  /*bfa0*/  @P0 HADD2.F32 R12, -RZ, R12.H0_H0 ;  /* 0x2000000cff0c0230 */ /* 0x004fca0000004100 */
[----:B0-----:R-:W-:-:S05]  /*bfb0*/  @P0 FFMA R20, R12, R13, R15 ;  /* 0x0000000d0c140223 */ /* 0x001fca000000000f */
[----:B------:R0:W-:Y:S01]  /*bfc0*/  @P0 STS [R117], R20 ;  /* 0x0000001475000388 */ /* 0x0001e20000000800 */
[--C-:B-1----:R-:W-:Y:S01]  /*bfd0*/  IMAD.WIDE R14, R17, 0x2, R124.reuse ;  /* 0x00000002110e7825 */ /* 0x102fe200078e027c */
[----:B------:R-:W-:Y:S01]  /*bfe0*/  BAR.SYNC.DEFER_BLOCKING 0x0 ;  /* 0x0000000000007b1d */ /* 0x000fe20000010000 */
[----:B------:R-:W-:Y:S02]  /*bff0*/  LEA R13, R114, R21, 0xf ;  /* 0x00000015720d7211 */ /* 0x000fe400078e78ff */
[----:B------:R-:W-:-:S04]  /*c000*/  IMAD.WIDE R16, R23, 0x2, R124 ;  /* 0x0000000217107825 */ /* 0x000fc800078e027c */
[----:B------:R-:W-:Y:S01]  /*c010*/  IMAD.WIDE R12, R13, 0x2, R124 ;  /* 0x000000020d0c7825 */ /* 0x000fe200078e027c */
        /* <DEDUP_REMOVED lines=36> */
[----:B------:R-:W2:Y:S04]  /*c260*/  LDG.E.U16 R21, desc[UR8][R6.64+0x28] ;  /* 0x0000280806157981 */ /* 0x000ea8000c1e1500 */
[----:B-1----:R-:W4:Y:S04]  /*c270*/  LDG.E.U16 R13, desc[UR8][R10.64+0x28] ;  /* 0x000028080a0d7981 */ /* 0x002f28000c1e1500 */
[----:B------:R-:W0:Y:S04]  /*c280*/  LDS R12, [R18+UR6+0x50] ;  /* 0x00005006120c7984 */ /* 0x000e280008000800 */
[----:B------:R-:W1:Y:S04]  /*c290*/  LDS R15, [R18+UR4+0x50] ;  /* 0x00005004120f7984 */ /* 0x000e680008000800 */
[----:B------:R-:W-:Y:S01]  /*c2a0*/  STG.E.U16 desc[UR8][R4.64+0x28], RZ ;  /* 0x000028ff04007986 */ /* 0x000fe2000c101508 */
[----:B---3--:R-:W-:-:S02]  /*c2b0*/  HADD2.F32 R19, -RZ, R19.H0_H0 ;  /* 0x20000013ff137230 */ /* 0x008fc40000004100 */
[----:B--2---:R-:W-:Y:S02]  /*c2c0*/  HADD2.F32 R14, -RZ, R21.H0_H0 ;  /* 0x20000015ff0e7230 */ /* 0x004fe40000004100 */
        /* <DEDUP_REMOVED lines=528> */
[----:B------:R-:W-:Y:S01]  /*e3d0*/  BAR.SYNC.DEFER_BLOCKING 0x0 ;  /* 0x0000000000007b1d */ /* 0x000fe20000010000 */
[----:B-1----:R-:W-:Y:S01]  /*e3e0*/  IMAD.WIDE R14, R17, 0x2, R124 ;  /* 0x00000002110e7825 */ /* 0x002fe200078e027c */
[----:B------:R-:W-:-:S03]  /*e3f0*/  LEA R13, R114, R21, 0xf ;  /* 0x00000015720d7211 */ /* 0x000fc600078e78ff */
        /* <DEDUP_REMOVED lines=398> */
[----:B------:R-:W0:Y:S04]  /*fce0*/  LDS R19, [R18+UR6+0xb8] ;  /* 0x0000b80612137984 */ /* 0x000e280008000800 */
[----:B------:R-:W3:Y:S04]  /*fcf0*/  LDG.E.U16 R24, desc[UR8][R8.64+0x5c] ;  /* 0x00005c0808187981 */ /* 0x000ee8000c1e1500 */
[----:B------:R-:W4:Y:S04]  /*fd00*/  LDG.E.U16 R29, desc[UR8][R6.64+0x5c] ;  /* 0x00005c08061d7981 */ /* 0x000f28000c1e1500 */
[----:B------:R-:W1:Y:S04]  /*fd10*/  LDS R31, [R18+UR4+0xb8] ;  /* 0x0000b804121f7984 */ /* 0x000e680008000800 */
[----:B------:R-:W-:Y:S01]  /*fd20*/  STG.E.U16 desc[UR8][R4.64+0x5c], RZ ;  /* 0x00005cff04007986 */ /* 0x000fe2000c101508 */
[----:B---3--:R-:W-:-:S02]  /*fd30*/  HADD2.F32 R25, -RZ, R24.H0_H0 ;  /* 0x20000018ff197230 */ /* 0x008fc40000004100 */
[----:B--2---:R-:W-:Y:S02]  /*fd40*/  HADD2.F32 R24, -RZ, R21.H0_H0 ;  /* 0x20000015ff187230 */ /* 0x004fe40000004100 */
[----:B----4-:R-:W-:-:S03]  /*fd50*/  HADD2.F32 R30, -RZ, R29.H0_H0 ;  /* 0x2000001dff1e7230 */ /* 0x010fc60000004100 */
[----:B------:R-:W-:Y:S02]  /*fd60*/  FMUL R24, R24, UR11 ;  /* 0x0000000b18187c20 */ /* 0x000fe40008400000 */
[----:B------:R-:W-:-:S04]  /*fd70*/  FADD R30, R25, R30 ;  /* 0x0000001e191e7221 */ /* 0x000fc80000000000 */
        /* <DEDUP_REMOVED lines=18> */
[----:B-1----:R-:W-:-:S04]  /*fea0*/  IMAD.WIDE R30, R31, 0x2, R124 ;  /* 0x000000021f1e7825 */ /* 0x002fc800078e027c */
[----:B------:R-:W-:-:S04]  /*feb0*/  IMAD.WIDE R32, R33, 0x2, R124 ;  /* 0x0000000221207825 */ /* 0x000fc800078e027c */
[----:B--2---:R-:W-:-:S05]  /*fec0*/  @P0 HADD2.F32 R24, -RZ, R24.H0_H0 ;  /* 0x20000018ff180230 */ /* 0x004fca0000004100 */
[----:B0-----:R-:W-:Y:S01]  /*fed0*/  @P0 FFMA R34, R24, R25, R29 ;  /* 0x0000001918220223 */ /* 0x001fe2000000001d */
[----:B------:R-:W-:-:S04]  /*fee0*/  LEA R25, R114, R37, 0xf ;  /* 0x0000002572197211 */ /* 0x000fc800078e78ff */
[----:B------:R0:W-:Y:S01]  /*fef0*/  @P0 STS [R117], R34 ;  /* 0x0000002275000388 */ /* 0x0001e20000000800 */
[----:B------:R-:W-:Y:S01]  /*ff00*/  IMAD.WIDE R24, R25, 0x2, R124 ;  /* 0x0000000219187825 */ /* 0x000fe200078e027c */
[----:B------:R-:W-:Y:S06]  /*ff10*/  BAR.SYNC.DEFER_BLOCKING 0x0 ;  /* 0x0000000000007b1d */ /* 0x000fec0000010000 */
[----:B------:R1:W2:Y:S04]  /*ff20*/  LDG.E.U16 R30, desc[UR8][R30.64] ;  /* 0x000000081e1e7981 */ /* 0x0002a8000c1e1500 */
[----:B------:R-:W0:Y:S04]  /*ff30*/  LDG.E.U16 R32, desc[UR8][R32.64] ;  /* 0x0000000820207981 */ /* 0x000e28000c1e1500 */
[----:B------:R-:W3:Y:S01]  /*ff40*/  LDG.E.U16 R38, desc[UR8][R24.64] ;  /* 0x0000000818267981 */ /* 0x000ee2000c1e1500 */
[----:B------:R-:W-:-:S02]  /*ff50*/  SHF.L.U32 R35, R35, 0x2, RZ ;  /* 0x0000000223237819 */ /* 0x000fc400000006ff */
[----:B-1----:R-:W-:Y:S02]  /*ff60*/  SHF.L.U32 R31, R114, 0x7, RZ ;  /* 0x00000007721f7819 */ /* 0x002fe400000006ff */
[----:B------:R-:W-:Y:S02]  /*ff70*/  LOP3.LUT R35, R35, 0x1c0, RZ, 0xc0, !PT ;  /* 0x000001c023237812 */ /* 0x000fe400078ec0ff */
[----:B------:R-:W-:-:S03]  /*ff80*/  IADD3 R31, PT, PT, R31, R36, RZ ;  /* 0x000000241f1f7210 */ /* 0x000fc60007ffe0ff */
[----:B------:R-:W1:Y:S04]  /*ff90*/  LDS R29, [R35+UR6] ;  /* 0x00000006231d7984 */ /* 0x000e680008000800 */
[----:B------:R-:W4:Y:S01]  /*ffa0*/  LDS R40, [R35+UR4] ;  /* 0x0000000423287984 */ /* 0x000f220008000800 */
[----:B--2---:R-:W-:Y:S02]  /*ffb0*/  HADD2.F32 R39, -RZ, R30.H0_H0 ;  /* 0x2000001eff277230 */ /* 0x004fe40000004100 */
[----:B------:R-:W-:-:S04]  /*ffc0*/  IMAD.WIDE R30, R31, 0x2, R122 ;  /* 0x000000021f1e7825 */ /* 0x000fc800078e027a */
[----:B0-----:R-:W-:Y:S01]  /*ffd0*/  HADD2.F32 R34, -RZ, R32.H0_H0 ;  /* 0x20000020ff227230 */ /* 0x001fe20000004100 */
[----:B------:R-:W-:Y:S01]  /*ffe0*/  STG.E.U16 desc[UR8][R30.64], RZ ;  /* 0x000000ff1e007986 */ /* 0x000fe2000c101508 */
[----:B---3--:R-:W-:-:S03]  /*fff0*/  HADD2.F32 R38, -RZ, R38.H0_H0 ;  /* 0x20000026ff267230 */ /* 0x008fc60000004100 */
[----:B------:R-:W-:Y:S02]  /*10000*/  FADD R34, R39, R34 ;  /* 0x0000002227227221 */ /* 0x000fe40000000000 */
[----:B------:R-:W-:Y:S02]  /*10010*/  FMUL R38, R38, UR11 ;  /* 0x0000000b26267c20 */ /* 0x000fe40008400000 */
[----:B-1----:R-:W-:-:S04]  /*10020*/  FFMA R29, -R34, UR5, R29 ;  /* 0x00000005221d7c23 */ /* 0x002fc8000800011d */
[----:B------:R-:W-:-:S05]  /*10030*/  FMUL R29, R38, R29 ;  /* 0x0000001d261d7220 */ /* 0x000fca0000400000 */
[----:B----4-:R-:W-:-:S13]  /*10040*/  FSETP.GT.AND P0, PT, R40, R29, PT ;  /* 0x0000001d2800720b */ /* 0x010fda0003f04000 */
        /* <DEDUP_REMOVED lines=32> */
[----:B------:R-:W-:-:S03]  /*10250*/  @P0 HADD2 R25, -R24.H0_H0, -R24.H0_H0 ;  /* 0xa000001818190230 */ /* 0x000fc60000000900 */
[----:B------:R-:W-:Y:S02]  /*10260*/  @P0 PRMT R37, R27, 0x5410, RZ ;  /* 0x000054101b250816 */ /* 0x000fe400000000ff */
[----:B------:R-:W-:Y:S01]  /*10270*/  PRMT R28, R25, 0x7610, R28 ;  /* 0x00007610191c7816 */ /* 0x000fe2000000001c */
[----:B------:R-:W0:Y:S04]  /*10280*/  @P0 LDS R27, [R117] ;  /* 0x00000000751b0984 */ /* 0x000e280000000800 */
        /* <DEDUP_REMOVED lines=83> */
[----:B0-----:R-:W-:Y:S01]  /*107c0*/  @P0 FFMA R30, R23, R24, R26 ;  /* 0x00000018171e0223 */ /* 0x001fe2000000001a */
[----:B------:R-:W-:-:S04]  /*107d0*/  IMAD.WIDE R26, R27, 0x2, R124 ;  /* 0x000000021b1a7825 */ /* 0x000fc800078e027c */
        /* <DEDUP_REMOVED lines=281> */
[----:B0-----:R-:W-:Y:S01]  /*11970*/  @P0 FFMA R22, R14, R15, R17 ;  /* 0x0000000f0e160223 */ /* 0x001fe20000000011 */
[----:B-1----:R-:W-:Y:S01]  /*11980*/  IMAD.WIDE R16, R21, 0x2, R124 ;  /* 0x0000000215107825 */ /* 0x002fe200078e027c */
[----:B------:R-:W-:-:S03]  /*11990*/  LEA R15, R114, R23, 0xf ;  /* 0x00000017720f7211 */ /* 0x000fc600078e78ff */
[----:B------:R0:W-:Y:S01]  /*119a0*/  @P0 STS [R117], R22 ;  /* 0x0000001675000388 */ /* 0x0001e20000000800 */
[--C-:B------:R-:W-:Y:S01]  /*119b0*/  IMAD.WIDE R20, R25, 0x2, R124.reuse ;  /* 0x0000000219147825 */ /* 0x100fe200078e027c */
[----:B------:R-:W-:Y:S03]  /*119c0*/  BAR.SYNC.DEFER_BLOCKING 0x0 ;  /* 0x0000000000007b1d */ /* 0x000fe60000010000 */
[----:B------:R-:W-:-:S03]  /*119d0*/  IMAD.WIDE R14, R15, 0x2, R124 ;  /* 0x000000020f0e7825 */ /* 0x000fc600078e027c */
[----:B------:R1:W2:Y:S04]  /*119e0*/  LDG.E.U16 R16, desc[UR8][R16.64] ;  /* 0x0000000810107981 */ /* 0x0002a8000c1e1500 */
[----:B------:R-:W0:Y:S04]  /*119f0*/  LDG.E.U16 R20, desc[UR8][R20.64] ;  /* 0x0000000814147981 */ /* 0x000e28000c1e1500 */
[----:B------:R-:W3:Y:S01]  /*11a00*/  LDG.E.U16 R26, desc[UR8][R14.64] ;  /* 0x000000080e1a7981 */ /* 0x000ee2000c1e1500 */
[----:B------:R-:W-:Y:S02]  /*11a10*/  SHF.L.U32 R19, R19, 0x2, RZ ;  /* 0x0000000213137819 */ /* 0x000fe400000006ff */
[----:B-1----:R-:W-:-:S02]  /*11a20*/  SHF.L.U32 R17, R114, 0x7, RZ ;  /* 0x0000000772117819 */ /* 0x002fc400000006ff */
        /* <DEDUP_REMOVED lines=59> */
[----:B---3--:R-:W-:-:S05]  /*11de0*/  @P0 HADD2.F32 R12, -RZ, R12.H0_H0 ;  /* 0x2000000cff0c0230 */ /* 0x008fca0000004100 */
[----:B0-----:R-:W-:Y:S01]  /*11df0*/  @P0 FFMA R16, R12, R13, R15 ;  /* 0x0000000d0c100223 */ /* 0x001fe2000000000f */
[----:B--2---:R-:W-:-:S04]  /*11e00*/  IMAD.WIDE R14, R21, 0x2, R124 ;  /* 0x00000002150e7825 */ /* 0x004fc800078e027c */
[----:B------:R-:W-:Y:S01]  /*11e10*/  @P0 STS [R117], R16 ;  /* 0x0000001075000388 */ /* 0x000fe20000000800 */
[--C-:B------:R-:W-:Y:S01]  /*11e20*/  IMAD.WIDE R12, R19, 0x2, R124.reuse ;  /* 0x00000002130c7825 */ /* 0x100fe200078e027c */
[----:B------:R-:W-:Y:S03]  /*11e30*/  BAR.SYNC.DEFER_BLOCKING 0x0 ;  /* 0x0000000000007b1d */ /* 0x000fe60000010000 */
[----:B------:R-:W-:-:S03]  /*11e40*/  IMAD.WIDE R124, R17, 0x2, R124 ;  /* 0x00000002117c7825 */ /* 0x000fc600078e027c */
[----:B------:R-:W2:Y:S04]  /*11e50*/  LDG.E.U16 R14, desc[UR8][R14.64] ;  /* 0x000000080e0e7981 */ /* 0x000ea8000c1e1500 */
[----:B------:R0:W3:Y:S04]  /*11e60*/  LDG.E.U16 R12, desc[UR8][R12.64] ;  /* 0x000000080c0c7981 */ /* 0x0000e8000c1e1500 */
[----:B------:R-:W4:Y:S01]  /*11e70*/  LDG.E.U16 R19, desc[UR8][R124.64] ;  /* 0x000000087c137981 */ /* 0x000f22000c1e1500 */
[----:B------:R-:W-:-:S04]  /*11e80*/  SHF.L.U32 R116, R116, 0x2, RZ ;  /* 0x0000000274747819 */ /* 0x000fc800000006ff */
[----:B------:R-:W-:Y:S02]  /*11e90*/  LOP3.LUT R116, R116, 0x1f8, RZ, 0xc0, !PT ;  /* 0x000001f874747812 */ /* 0x000fe400078ec0ff */
[----:B0-----:R-:W-:-:S03]  /*11ea0*/  SHF.L.U32 R13, R114, 0x7, RZ ;  /* 0x00000007720d7819 */ /* 0x001fc600000006ff */
[----:B------:R-:W0:Y:S01]  /*11eb0*/  LDS R17, [R116+UR6] ;  /* 0x0000000674117984 */ /* 0x000e220008000800 */
[----:B------:R-:W-:-:S03]  /*11ec0*/  IADD3 R13, PT, PT, R13, R20, RZ ;  /* 0x000000140d0d7210 */ /* 0x000fc60007ffe0ff */
[----:B------:R-:W1:Y:S02]  /*11ed0*/  LDS R24, [R116+UR4] ;  /* 0x0000000474187984 */ /* 0x000e640008000800 */
        /* <DEDUP_REMOVED lines=30> */
[----:B------:R-:W1:Y:S04]  /*120c0*/  LDS R17, [R18+UR4+0xf8] ;  /* 0x0000f80412117984 */ /* 0x000e680008000800 */
[----:B------:R0:W-:Y:S01]  /*120d0*/  STG.E.U16 desc[UR8][R4.64+0x7c], RZ ;  /* 0x00007cff04007986 */ /* 0x0001e2000c101508 */
        /* <DEDUP_REMOVED lines=8> */
[----:B------:R-:W-:Y:S05]  /*12160*/  @!P0 BRA `(.L_x_1) ;  /* 0x0000000000308947 */ /* 0x000fea0003800000 */
[----:B------:R-:W2:Y:S04]  /*12170*/  LDG.E.U16 R0, desc[UR8][R10.64+0x7c] ;  /* 0x00007c080a007981 */ /* 0x000ea8000c1e1500 */
[----:B------:R-:W0:Y:S01]  /*12180*/  LDS R9, [R117] ;  /* 0x0000000075097984 */ /* 0x000e220000000800 */
[C---:B--2---:R-:W-:Y:S02]  /*12190*/  HADD2 R13, -R0.reuse.H0_H0, -RZ.H0_H0 ;  /* 0xa00000ff000d7230 */ /* 0x044fe40000000900 */
[----:B------:R-:W-:-:S03]  /*121a0*/  HADD2 R6, -R0.H0_H0, -R0.H0_H0 ;  /* 0xa000000000067230 */ /* 0x000fc60000000900 */
[----:B------:R-:W-:-:S05]  /*121b0*/  PRMT R13, R13, 0x5410, RZ ;  /* 0x000054100d0d7816 */ /* 0x000fca00000000ff */
[----:B------:R1:W-:Y:S04]  /*121c0*/  STG.E.U16 desc[UR8][R10.64+0x7c], R13 ;  /* 0x00007c0d0a007986 */ /* 0x0003e8000c101508 */
[----:B------:R1:W-:Y:S04]  /*121d0*/  STG.E.U16 desc[UR8][R4.64+0x7c], R6 ;  /* 0x00007c0604007986 */ /* 0x0003e8000c101508 */
[----:B------:R-:W2:Y:S01]  /*121e0*/  LDG.E.U16 R2, desc[UR8][R2.64+0x3e0000] ;  /* 0x3e00000802027981 */ /* 0x000ea2000c1e1500 */
[----:B------:R-:W-:Y:S02]  /*121f0*/  HADD2.F32 R7, -RZ, R6.H0_H0 ;  /* 0x20000006ff077230 */ /* 0x000fe40000004100 */
[----:B--2---:R-:W-:-:S05]  /*12200*/  HADD2.F32 R0, -RZ, R2.H0_H0 ;  /* 0x20000002ff007230 */ /* 0x004fca0000004100 */
[----:B0-----:R-:W-:-:S05]  /*12210*/  FFMA R0, R0, R7, R9 ;  /* 0x0000000700007223 */ /* 0x001fca0000000009 */
[----:B------:R1:W-:Y:S02]  /*12220*/  STS [R117], R0 ;  /* 0x0000000075007388 */ /* 0x0003e40000000800 */
.L_x_1:
[----:B------:R-:W-:Y:S06]  /*12230*/  BAR.SYNC.DEFER_BLOCKING 0x0 ;  /* 0x0000000000007b1d */ /* 0x000fec0000010000 */
[----:B------:R-:W-:Y:S05]  /*12240*/  EXIT ;  /* 0x000000000000794d */ /* 0x000fea0003800000 */
.L_x_2:
        /* <DEDUP_REMOVED lines=11> */
.L_x_4:


//--------------------- .nv.shared.reserved.0     --------------------------
	.section	.nv.shared.reserved.0,"aw",@nobits
	.weak		__nv_reservedSMEM_offset_0_alias
	.size		__nv_reservedSMEM_offset_0_alias, 0, 64
	.other		__nv_reservedSMEM_offset_0_alias,@"STO_CUDA_RESERVED_SHARED STV_DEFAULT"
__nv_reservedSMEM_offset_0_alias:
	.zero		0
	.zero		64


//--------------------- .nv.shared._Z18judge_flipping_comP6__halfPfS0_S0_S1_ifi --------------------------
	.section	.nv.shared._Z18judge_flipping_comP6__halfPfS0_S0_S1_ifi,"aw",@nobits
	.sectionflags	@""
	.align	4
.nv.shared._Z18judge_flipping_comP6__halfPfS0_S0_S1_ifi:
	.zero		2048


//--------------------- .nv.constant0._Z11warm_up_gpuv --------------------------
	.section	.nv.constant0._Z11warm_up_gpuv,"a",@progbits
	.sectionflags	@""
	.align	4
.nv.constant0._Z11warm_up_gpuv:
	.zero		896


//--------------------- .nv.constant0._Z18judge_flipping_comP6__halfPfS0_S0_S1_ifi --------------------------
	.section	.nv.constant0._Z18judge_flipping_comP6__halfPfS0_S0_S1_ifi,"a",@progbits
	.sectionflags	@""
	.align	4
.nv.constant0._Z18judge_flipping_comP6__halfPfS0_S0_S1_ifi:
	.zero		948


//--------------------- SYMBOLS --------------------------

	.type		.nv.reservedSmem.offset0,@object
	.size		.nv.reservedSmem.offset0,0x4
	.type		.nv.reservedSmem.cap,@object
	.size		.nv.reservedSmem.cap,0x4
